	.target	sm_90a

	.elftype	@"ET_EXEC"


//--------------------- .note.nv.tkinfo           --------------------------
	.section	.note.nv.tkinfo,"",@"SHT_NOTE"
	.sectionflags	@"SHF_NOTE_NV_TKINFO"
	.tkinfo
        /*0018*/ 	.word	0x00000002
        /*0030*/ 	.string	""
        /*0030*/ 	.string	"ptxas"
        /*0030*/ 	.string	"Cuda compilation tools, release 13.0, V13.0.88"
        /*0030*/ 	.string	"Build cuda_13.0.r13.0/compiler.36424714_0"
        /*0030*/ 	.string	"-arch sm_90a -m 64 "



//--------------------- .note.nv.cuinfo           --------------------------
	.section	.note.nv.cuinfo,"",@"SHT_NOTE"
	.sectionflags	@"SHF_NOTE_NV_CUINFO"
        /*0018*/ 	.short	0x0002
        /*001a*/ 	.short	0x005a
        /*001c*/ 	.short	0x0082
	.zero		2


//--------------------- .nv.info                  --------------------------
	.section	.nv.info,"",@"SHT_CUDA_INFO"
	.align	4


	//----- nvinfo : EIATTR_REGCOUNT
	.align		4
        /*0000*/ 	.byte	0x04, 0x2f
        /*0002*/ 	.short	(.L_15 - .L_14)
	.align		4
.L_14:
        /*0004*/ 	.word	index@(_ZN7cutlass13device_kernelINS_4gemm6kernel13GemmUniversalIN4cute5tupleIJiiiiEEENS1_10collective13CollectiveMmaINS1_34MainloopSm90TmaGmmaWarpSpecializedILi4ENS5_IJNS4_1CILi2EEESB_NSA_ILi1EEEEEENS1_32KernelTmaWarpSpecializedPingpongEEENS5_IJNSA_ILi64EEENSA_ILi128EEENSA_ILi32EEEEEENS_10bfloat16_tENS5_IJlSC_lEEESK_SL_NS4_8TiledMMAINS4_8MMA_AtomIJNS4_4SM904GMMA28MMA_64x128x16_F32BF16BF16_SSILNSP_5MajorE0ELSR_0ELNSP_7ScaleInE1ELSS_1EEEEEENS4_6LayoutINS5_IJSC_SC_SC_EEENS5_IJNSA_ILi0EEESX_SX_EEEEENS5_IJNS4_10UnderscoreES10_S10_EEEEENS4_23SM90_TMA_LOAD_MULTICASTENS4_14ComposedLayoutINS4_7SwizzleILi2ELi4ELi3EEENS4_18smem_ptr_flag_bitsILi16EEENSV_INS5_IJNSA_ILi8EEESI_EEENS5_IJSI_SC_EEEEEEEvNS4_8identityES13_S1D_vS1E_EENS_8epilogue10collective6detail29Sm90TmaWarpSpecializedAdapterINS1H_15DefaultEpilogueISK_SL_SL_NS1G_6thread17LinearCombinationISK_Li1EffLNS1L_9ScaleType4KindE0ELNS_15FloatRoundStyleE2ESK_EENS1_15EpilogueDefaultEEEEEvvEEEEvNT_6ParamsE)
        /*0008*/ 	.word	0x000000a8


	//----- nvinfo : EIATTR_FRAME_SIZE
	.align		4
.L_15:
        /*000c*/ 	.byte	0x04, 0x11
        /*000e*/ 	.short	(.L_17 - .L_16)
	.align		4
.L_16:
        /*0010*/ 	.word	index@(_ZN7cutlass13device_kernelINS_4gemm6kernel13GemmUniversalIN4cute5tupleIJiiiiEEENS1_10collective13CollectiveMmaINS1_34MainloopSm90TmaGmmaWarpSpecializedILi4ENS5_IJNS4_1CILi2EEESB_NSA_ILi1EEEEEENS1_32KernelTmaWarpSpecializedPingpongEEENS5_IJNSA_ILi64EEENSA_ILi128EEENSA_ILi32EEEEEENS_10bfloat16_tENS5_IJlSC_lEEESK_SL_NS4_8TiledMMAINS4_8MMA_AtomIJNS4_4SM904GMMA28MMA_64x128x16_F32BF16BF16_SSILNSP_5MajorE0ELSR_0ELNSP_7ScaleInE1ELSS_1EEEEEENS4_6LayoutINS5_IJSC_SC_SC_EEENS5_IJNSA_ILi0EEESX_SX_EEEEENS5_IJNS4_10UnderscoreES10_S10_EEEEENS4_23SM90_TMA_LOAD_MULTICASTENS4_14ComposedLayoutINS4_7SwizzleILi2ELi4ELi3EEENS4_18smem_ptr_flag_bitsILi16EEENSV_INS5_IJNSA_ILi8EEESI_EEENS5_IJSI_SC_EEEEEEEvNS4_8identityES13_S1D_vS1E_EENS_8epilogue10collective6detail29Sm90TmaWarpSpecializedAdapterINS1H_15DefaultEpilogueISK_SL_SL_NS1G_6thread17LinearCombinationISK_Li1EffLNS1L_9ScaleType4KindE0ELNS_15FloatRoundStyleE2ESK_EENS1_15EpilogueDefaultEEEEEvvEEEEvNT_6ParamsE)
        /*0014*/ 	.word	0x00000000


	//----- nvinfo : EIATTR_MIN_STACK_SIZE
	.align		4
.L_17:
        /*0018*/ 	.byte	0x04, 0x12
        /*001a*/ 	.short	(.L_19 - .L_18)
	.align		4
.L_18:
        /*001c*/ 	.word	index@(_ZN7cutlass13device_kernelINS_4gemm6kernel13GemmUniversalIN4cute5tupleIJiiiiEEENS1_10collective13CollectiveMmaINS1_34MainloopSm90TmaGmmaWarpSpecializedILi4ENS5_IJNS4_1CILi2EEESB_NSA_ILi1EEEEEENS1_32KernelTmaWarpSpecializedPingpongEEENS5_IJNSA_ILi64EEENSA_ILi128EEENSA_ILi32EEEEEENS_10bfloat16_tENS5_IJlSC_lEEESK_SL_NS4_8TiledMMAINS4_8MMA_AtomIJNS4_4SM904GMMA28MMA_64x128x16_F32BF16BF16_SSILNSP_5MajorE0ELSR_0ELNSP_7ScaleInE1ELSS_1EEEEEENS4_6LayoutINS5_IJSC_SC_SC_EEENS5_IJNSA_ILi0EEESX_SX_EEEEENS5_IJNS4_10UnderscoreES10_S10_EEEEENS4_23SM90_TMA_LOAD_MULTICASTENS4_14ComposedLayoutINS4_7SwizzleILi2ELi4ELi3EEENS4_18smem_ptr_flag_bitsILi16EEENSV_INS5_IJNSA_ILi8EEESI_EEENS5_IJSI_SC_EEEEEEEvNS4_8identityES13_S1D_vS1E_EENS_8epilogue10collective6detail29Sm90TmaWarpSpecializedAdapterINS1H_15DefaultEpilogueISK_SL_SL_NS1G_6thread17LinearCombinationISK_Li1EffLNS1L_9ScaleType4KindE0ELNS_15FloatRoundStyleE2ESK_EENS1_15EpilogueDefaultEEEEEvvEEEEvNT_6ParamsE)
        /*0020*/ 	.word	0x00000000
.L_19:


//--------------------- .nv.compat                --------------------------
	.section	.nv.compat,"",@"SHT_CUDA_COMPAT_INFO"
	.align	4
        /*0000*/ 	.byte	0x02, 0x09, 0x01, 0x00, 0x02, 0x02, 0x04, 0x00, 0x02, 0x05, 0x05, 0x00, 0x03, 0x07, 0x01, 0x01
        /*0010*/ 	.byte	0x02, 0x03, 0x01, 0x00, 0x02, 0x06, 0x01, 0x00, 0x04, 0x0b, 0x08, 0x00, 0x00, 0x00, 0x00, 0x00
        /*0020*/ 	.byte	0x00, 0x00, 0x00, 0x00


//--------------------- .nv.info._ZN7cutlass13device_kernelINS_4gemm6kernel13GemmUniversalIN4cute5tupleIJiiiiEEENS1_10collective13CollectiveMmaINS1_34MainloopSm90TmaGmmaWarpSpecializedILi4ENS5_IJNS4_1CILi2EEESB_NSA_ILi1EEEEEENS1_32KernelTmaWarpSpecializedPingpongEEENS5_IJNSA_ILi64EEENSA_ILi128EEENSA_ILi32EEEEEENS_10bfloat16_tENS5_IJlSC_lEEESK_SL_NS4_8TiledMMAINS4_8MMA_AtomIJNS4_4SM904GMMA28MMA_64x128x16_F32BF16BF16_SSILNSP_5MajorE0ELSR_0ELNSP_7ScaleInE1ELSS_1EEEEEENS4_6LayoutINS5_IJSC_SC_SC_EEENS5_IJNSA_ILi0EEESX_SX_EEEEENS5_IJNS4_10UnderscoreES10_S10_EEEEENS4_23SM90_TMA_LOAD_MULTICASTENS4_14ComposedLayoutINS4_7SwizzleILi2ELi4ELi3EEENS4_18smem_ptr_flag_bitsILi16EEENSV_INS5_IJNSA_ILi8EEESI_EEENS5_IJSI_SC_EEEEEEEvNS4_8identityES13_S1D_vS1E_EENS_8epilogue10collective6detail29Sm90TmaWarpSpecializedAdapterINS1H_15DefaultEpilogueISK_SL_SL_NS1G_6thread17LinearCombinationISK_Li1EffLNS1L_9ScaleType4KindE0ELNS_15FloatRoundStyleE2ESK_EENS1_15EpilogueDefaultEEEEEvvEEEEvNT_6ParamsE --------------------------
	.section	.nv.info._ZN7cutlass13device_kernelINS_4gemm6kernel13GemmUniversalIN4cute5tupleIJiiiiEEENS1_10collective13CollectiveMmaINS1_34MainloopSm90TmaGmmaWarpSpecializedILi4ENS5_IJNS4_1CILi2EEESB_NSA_ILi1EEEEEENS1_32KernelTmaWarpSpecializedPingpongEEENS5_IJNSA_ILi64EEENSA_ILi128EEENSA_ILi32EEEEEENS_10bfloat16_tENS5_IJlSC_lEEESK_SL_NS4_8TiledMMAINS4_8MMA_AtomIJNS4_4SM904GMMA28MMA_64x128x16_F32BF16BF16_SSILNSP_5MajorE0ELSR_0ELNSP_7ScaleInE1ELSS_1EEEEEENS4_6LayoutINS5_IJSC_SC_SC_EEENS5_IJNSA_ILi0EEESX_SX_EEEEENS5_IJNS4_10UnderscoreES10_S10_EEEEENS4_23SM90_TMA_LOAD_MULTICASTENS4_14ComposedLayoutINS4_7SwizzleILi2ELi4ELi3EEENS4_18smem_ptr_flag_bitsILi16EEENSV_INS5_IJNSA_ILi8EEESI_EEENS5_IJSI_SC_EEEEEEEvNS4_8identityES13_S1D_vS1E_EENS_8epilogue10collective6detail29Sm90TmaWarpSpecializedAdapterINS1H_15DefaultEpilogueISK_SL_SL_NS1G_6thread17LinearCombinationISK_Li1EffLNS1L_9ScaleType4KindE0ELNS_15FloatRoundStyleE2ESK_EENS1_15EpilogueDefaultEEEEEvvEEEEvNT_6ParamsE,"",@"SHT_CUDA_INFO"
	.sectionflags	@""
	.align	4


	//----- nvinfo : EIATTR_CUDA_API_VERSION
	.align		4
        /*0000*/ 	.byte	0x04, 0x37
        /*0002*/ 	.short	(.L_21 - .L_20)
.L_20:
        /*0004*/ 	.word	0x00000082


	//----- nvinfo : EIATTR_KPARAM_INFO
	.align		4
.L_21:
        /*0008*/ 	.byte	0x04, 0x17
        /*000a*/ 	.short	(.L_23 - .L_22)
.L_22:
        /*000c*/ 	.word	0x00000000
        /*0010*/ 	.short	0x0000
        /*0012*/ 	.short	0x0070
        /*0014*/ 	.byte	0x00, 0xf0, 0x01, 0x10


	//----- nvinfo : EIATTR_SPARSE_MMA_MASK
	.align		4
.L_23:
        /*0018*/ 	.byte	0x03, 0x50
        /*001a*/ 	.short	0x0000


	//----- nvinfo : EIATTR_MAXREG_COUNT
	.align		4
        /*001c*/ 	.byte	0x03, 0x1b
        /*001e*/ 	.short	0x00a8


	//----- nvinfo : EIATTR_NUM_BARRIERS
	.align		4
        /*0020*/ 	.byte	0x02, 0x4c
        /*0022*/ 	.byte	0x01
	.zero		1


	//----- nvinfo : EIATTR_EXTERNS
	.align		4
        /*0024*/ 	.byte	0x04, 0x0f
        /*0026*/ 	.short	(.L_25 - .L_24)


	//   ....[0]....
	.align		4
.L_24:
        /*0028*/ 	.word	index@(__assertfail)


	//----- nvinfo : EIATTR_MERCURY_ISA_VERSION
	.align		4
.L_25:
        /*002c*/ 	.byte	0x03, 0x5f
        /*002e*/ 	.short	0x0101


	//----- nvinfo : EIATTR_INT_WARP_WIDE_INSTR_OFFSETS
	.align		4
        /*0030*/ 	.byte	0x04, 0x31
        /*0032*/ 	.short	(.L_27 - .L_26)


	//   ....[0]....
.L_26:
        /*0034*/ 	.word	0x000005c0


	//   ....[1]....
        /*0038*/ 	.word	0x00000600


	//   ....[2]....
        /*003c*/ 	.word	0x00000690


	//   ....[3]....
        /*0040*/ 	.word	0x000006a0


	//   ....[4]....
        /*0044*/ 	.word	0x000006c0


	//   ....[5]....
        /*0048*/ 	.word	0x000006e0


	//   ....[6]....
        /*004c*/ 	.word	0x000007f0


	//   ....[7]....
        /*0050*/ 	.word	0x00000800


	//   ....[8]....
        /*0054*/ 	.word	0x00001f50


	//----- nvinfo : EIATTR_COOP_GROUP_MASK_REGIDS
	.align		4
.L_27:
        /*0058*/ 	.byte	0x04, 0x29
        /*005a*/ 	.short	(.L_29 - .L_28)


	//   ....[0]....
.L_28:
        /*005c*/ 	.word	0xffffffff


	//   ....[1]....
        /*0060*/ 	.word	0xffffffff


	//   ....[2]....
        /*0064*/ 	.word	0xffffffff


	//   ....[3]....
        /*0068*/ 	.word	0xffffffff


	//   ....[4]....
        /*006c*/ 	.word	0xffffffff


	//   ....[5]....
        /*0070*/ 	.word	0xffffffff


	//   ....[6]....
        /*0074*/ 	.word	0xffffffff


	//----- nvinfo : EIATTR_COOP_GROUP_INSTR_OFFSETS
	.align		4
.L_29:
        /*0078*/ 	.byte	0x04, 0x28
        /*007a*/ 	.short	(.L_31 - .L_30)


	//   ....[0]....
.L_30:
        /*007c*/ 	.word	0x00000060


	//   ....[1]....
        /*0080*/ 	.word	0x00000080


	//   ....[2]....
        /*0084*/ 	.word	0x00000180


	//   ....[3]....
        /*0088*/ 	.word	0x000003a0


	//   ....[4]....
        /*008c*/ 	.word	0x000003e0


	//   ....[5]....
        /*0090*/ 	.word	0x000007a0


	//   ....[6]....
        /*0094*/ 	.word	0x00000980


	//----- nvinfo : EIATTR_REG_RECONFIG
	.align		4
.L_31:
        /*0098*/ 	.byte	0x01, 0x54
	.zero		2


	//----- nvinfo : EIATTR_SYSCALL_OFFSETS
	.align		4
        /*009c*/ 	.byte	0x04, 0x46
        /*009e*/ 	.short	(.L_33 - .L_32)


	//   ....[0]....
.L_32:
        /*00a0*/ 	.word	0x00001960


	//----- nvinfo : EIATTR_MBARRIER_INSTR_OFFSETS
	.align		4
.L_33:
        /*00a4*/ 	.byte	0x04, 0x39
        /*00a6*/ 	.short	(.L_35 - .L_34)


	//   ....[0]....
.L_34:
        /*00a8*/ 	.word	0x00000300
        /*00ac*/ 	.word	0x000000ff
        /*00b0*/ 	.word	0x00000000
        /*00b4*/ 	.short	0x0100
        /*00b6*/ 	.byte	0x07
	.zero		1


	//   ....[1]....
        /*00b8*/ 	.word	0x00000310
        /*00bc*/ 	.word	0x000000ff
        /*00c0*/ 	.word	0x00000020
        /*00c4*/ 	.short	0x0100
        /*00c6*/ 	.byte	0x07
	.zero		1


	//   ....[2]....
        /*00c8*/ 	.word	0x00000320
        /*00cc*/ 	.word	0x000000ff
        /*00d0*/ 	.word	0x00000008
        /*00d4*/ 	.short	0x0100
        /*00d6*/ 	.byte	0x07
	.zero		1


	//   ....[3]....
        /*00d8*/ 	.word	0x00000330
        /*00dc*/ 	.word	0x000000ff
        /*00e0*/ 	.word	0x00000028
        /*00e4*/ 	.short	0x0100
        /*00e6*/ 	.byte	0x07
	.zero		1


	//   ....[4]....
        /*00e8*/ 	.word	0x00000340
        /*00ec*/ 	.word	0x000000ff
        /*00f0*/ 	.word	0x00000010
        /*00f4*/ 	.short	0x0100
        /*00f6*/ 	.byte	0x07
	.zero		1


	//   ....[5]....
        /*00f8*/ 	.word	0x00000350
        /*00fc*/ 	.word	0x000000ff
        /*0100*/ 	.word	0x00000030
        /*0104*/ 	.short	0x0100
        /*0106*/ 	.byte	0x07
	.zero		1


	//   ....[6]....
        /*0108*/ 	.word	0x00000360
        /*010c*/ 	.word	0x000000ff
        /*0110*/ 	.word	0x00000018
        /*0114*/ 	.short	0x0100
        /*0116*/ 	.byte	0x07
	.zero		1


	//   ....[7]....
        /*0118*/ 	.word	0x00000370
        /*011c*/ 	.word	0x000000ff
        /*0120*/ 	.word	0x00000038
        /*0124*/ 	.short	0x0100
        /*0126*/ 	.byte	0x07
	.zero		1


	//   ....[8]....
        /*0128*/ 	.word	0x00000840
        /*012c*/ 	.word	0x000000ff
        /*0130*/ 	.word	0x00000070
        /*0134*/ 	.short	0x0100
        /*0136*/ 	.byte	0x0c
	.zero		1


	//   ....[9]....
        /*0138*/ 	.word	0x00000890
        /*013c*/ 	.word	0x000000ff
        /*0140*/ 	.word	0x00000078
        /*0144*/ 	.short	0x0100
        /*0146*/ 	.byte	0x0c
	.zero		1


	//   ....[10]....
        /*0148*/ 	.word	0x000008c0
        /*014c*/ 	.word	0x000000ff
        /*0150*/ 	.word	0x00000050
        /*0154*/ 	.short	0x0100
        /*0156*/ 	.byte	0x0d
	.zero		1


	//   ....[11]....
        /*0158*/ 	.word	0x00000910
        /*015c*/ 	.word	0x000000ff
        /*0160*/ 	.word	0x00000058
        /*0164*/ 	.short	0x0100
        /*0166*/ 	.byte	0x0d
	.zero		1


	//   ....[12]....
        /*0168*/ 	.word	0x00000920
        /*016c*/ 	.word	0x000000ff
        /*0170*/ 	.word	0x00000060
        /*0174*/ 	.short	0x0100
        /*0176*/ 	.byte	0x0d
	.zero		1


	//   ....[13]....
        /*0178*/ 	.word	0x00000930
        /*017c*/ 	.word	0x000000ff
        /*0180*/ 	.word	0x00000068
        /*0184*/ 	.short	0x0100
        /*0186*/ 	.byte	0x0d
	.zero		1


	//   ....[14]....
        /*0188*/ 	.word	0x00001840
        /*018c*/ 	.word	0x0000005d
        /*0190*/ 	.word	0x00000000
        /*0194*/ 	.short	0x010a
        /*0196*/ 	.byte	0x31
	.zero		1


	//   ....[15]....
        /*0198*/ 	.word	0x000019f0
        /*019c*/ 	.word	0x00000003
        /*01a0*/ 	.word	0x00000000
        /*01a4*/ 	.short	0x010a
        /*01a6*/ 	.byte	0x3f
	.zero		1


	//   ....[16]....
        /*01a8*/ 	.word	0x00001a30
        /*01ac*/ 	.word	0x00000003
        /*01b0*/ 	.word	0x00000000
        /*01b4*/ 	.short	0x010a
        /*01b6*/ 	.byte	0x3f
	.zero		1


	//   ....[17]....
        /*01b8*/ 	.word	0x00001c30
        /*01bc*/ 	.word	0x000000ff
        /*01c0*/ 	.word	0x00000000
        /*01c4*/ 	.short	0x010a
        /*01c6*/ 	.byte	0x04
	.zero		1


	//   ....[18]....
        /*01c8*/ 	.word	0x00001c70
        /*01cc*/ 	.word	0x000000ff
        /*01d0*/ 	.word	0x00000000
        /*01d4*/ 	.short	0x010a
        /*01d6*/ 	.byte	0x04
	.zero		1


	//   ....[19]....
        /*01d8*/ 	.word	0x00001de0
        /*01dc*/ 	.word	0x00000005
        /*01e0*/ 	.word	0x00000000
        /*01e4*/ 	.short	0x0101
        /*01e6*/ 	.byte	0x3f
	.zero		1


	//   ....[20]....
        /*01e8*/ 	.word	0x00001ee0
        /*01ec*/ 	.word	0x0000005e
        /*01f0*/ 	.word	0x00000000
        /*01f4*/ 	.short	0x0101
        /*01f6*/ 	.byte	0x2c
	.zero		1


	//   ....[21]....
        /*01f8*/ 	.word	0x00001fd0
        /*01fc*/ 	.word	0x00000003
        /*0200*/ 	.word	0x00000000
        /*0204*/ 	.short	0x0101
        /*0206*/ 	.byte	0x3f
	.zero		1


	//   ....[22]....
        /*0208*/ 	.word	0x00002090
        /*020c*/ 	.word	0x0000005d
        /*0210*/ 	.word	0x00000010
        /*0214*/ 	.short	0x010a
        /*0216*/ 	.byte	0x31
	.zero		1


	//   ....[23]....
        /*0218*/ 	.word	0x00006340
        /*021c*/ 	.word	0x00000060
        /*0220*/ 	.word	0x00000000
        /*0224*/ 	.short	0x0101
        /*0226*/ 	.byte	0x2c
	.zero		1


	//   ....[24]....
        /*0228*/ 	.word	0x00006e40
        /*022c*/ 	.word	0x00000007
        /*0230*/ 	.word	0x00000020
        /*0234*/ 	.short	0x010a
        /*0236*/ 	.byte	0x3f
	.zero		1


	//   ....[25]....
        /*0238*/ 	.word	0x00007220
        /*023c*/ 	.word	0x00000002
        /*0240*/ 	.word	0x00000078
        /*0244*/ 	.short	0x0101
        /*0246*/ 	.byte	0x3f
	.zero		1


	//   ....[26]....
        /*0248*/ 	.word	0x000079a0
        /*024c*/ 	.word	0x00000005
        /*0250*/ 	.word	0x00000000
        /*0254*/ 	.short	0x010a
        /*0256*/ 	.byte	0x3f
	.zero		1


	//   ....[27]....
        /*0258*/ 	.word	0x00007a20
        /*025c*/ 	.word	0x00000007
        /*0260*/ 	.word	0x00000000
        /*0264*/ 	.short	0x010a
        /*0266*/ 	.byte	0x3f
	.zero		1


	//   ....[28]....
        /*0268*/ 	.word	0x00007ab0
        /*026c*/ 	.word	0x00000006
        /*0270*/ 	.word	0x00000000
        /*0274*/ 	.short	0x010a
        /*0276*/ 	.byte	0x3f
	.zero		1


	//   ....[29]....
        /*0278*/ 	.word	0x00007b40
        /*027c*/ 	.word	0x00000003
        /*0280*/ 	.word	0x00000000
        /*0284*/ 	.short	0x010a
        /*0286*/ 	.byte	0x3f
	.zero		1


	//   ....[30]....
        /*0288*/ 	.word	0x00007ba0
        /*028c*/ 	.word	0x0000005f
        /*0290*/ 	.word	0x00000000
        /*0294*/ 	.short	0x010a
        /*0296*/ 	.byte	0x3f
	.zero		1


	//   ....[31]....
        /*0298*/ 	.word	0x00007bf0
        /*029c*/ 	.word	0x00000003
        /*02a0*/ 	.word	0x00000000
        /*02a4*/ 	.short	0x010a
        /*02a6*/ 	.byte	0x3f
	.zero		1


	//   ....[32]....
        /*02a8*/ 	.word	0x00007c50
        /*02ac*/ 	.word	0x00000005
        /*02b0*/ 	.word	0x00000000
        /*02b4*/ 	.short	0x010a
        /*02b6*/ 	.byte	0x3f
	.zero		1


	//   ....[33]....
        /*02b8*/ 	.word	0x00007ca0
        /*02bc*/ 	.word	0x0000005f
        /*02c0*/ 	.word	0x00000010
        /*02c4*/ 	.short	0x010a
        /*02c6*/ 	.byte	0x3f
	.zero		1


	//   ....[34]....
        /*02c8*/ 	.word	0x00007d70
        /*02cc*/ 	.word	0x00000007
        /*02d0*/ 	.word	0x00000020
        /*02d4*/ 	.short	0x010a
        /*02d6*/ 	.byte	0x3f
	.zero		1


	//   ....[35]....
        /*02d8*/ 	.word	0x00007e40
        /*02dc*/ 	.word	0x00000005
        /*02e0*/ 	.word	0x00000000
        /*02e4*/ 	.short	0x010a
        /*02e6*/ 	.byte	0x3f
	.zero		1


	//   ....[36]....
        /*02e8*/ 	.word	0x00007e90
        /*02ec*/ 	.word	0x00000007
        /*02f0*/ 	.word	0x00000000
        /*02f4*/ 	.short	0x010a
        /*02f6*/ 	.byte	0x3f
	.zero		1


	//   ....[37]....
        /*02f8*/ 	.word	0x00007ee0
        /*02fc*/ 	.word	0x00000006
        /*0300*/ 	.word	0x00000000
        /*0304*/ 	.short	0x010a
        /*0306*/ 	.byte	0x3f
	.zero		1


	//----- nvinfo : EIATTR_NUM_MBARRIERS
	.align		4
.L_35:
        /*0308*/ 	.byte	0x03, 0x38
        /*030a*/ 	.short	0x000e


	//----- nvinfo : EIATTR_EXIT_INSTR_OFFSETS
	.align		4
        /*030c*/ 	.byte	0x04, 0x1c
        /*030e*/ 	.short	(.L_37 - .L_36)


	//   ....[0]....
.L_36:
        /*0310*/ 	.word	0x00001490


	//   ....[1]....
        /*0314*/ 	.word	0x000014f0


	//   ....[2]....
        /*0318*/ 	.word	0x00006a50


	//   ....[3]....
        /*031c*/ 	.word	0x00006a80


	//   ....[4]....
        /*0320*/ 	.word	0x00007b90


	//----- nvinfo : EIATTR_MAX_THREADS
	.align		4
.L_37:
        /*0324*/ 	.byte	0x04, 0x05
        /*0326*/ 	.short	(.L_39 - .L_38)
.L_38:
        /*0328*/ 	.word	0x00000180
        /*032c*/ 	.word	0x00000001
        /*0330*/ 	.word	0x00000001


	//----- nvinfo : EIATTR_CRS_STACK_SIZE
	.align		4
.L_39:
        /*0334*/ 	.byte	0x04, 0x1e
        /*0336*/ 	.short	(.L_41 - .L_40)
.L_40:
        /*0338*/ 	.word	0x00000000


	//----- nvinfo : EIATTR_CBANK_PARAM_SIZE
	.align		4
.L_41:
        /*033c*/ 	.byte	0x03, 0x19
        /*033e*/ 	.short	0x0470


	//----- nvinfo : EIATTR_PARAM_CBANK
	.align		4
        /*0340*/ 	.byte	0x04, 0x0a
        /*0342*/ 	.short	(.L_43 - .L_42)
	.align		4
.L_42:
        /*0344*/ 	.word	index@(.nv.constant0._ZN7cutlass13device_kernelINS_4gemm6kernel13GemmUniversalIN4cute5tupleIJiiiiEEENS1_10collective13CollectiveMmaINS1_34MainloopSm90TmaGmmaWarpSpecializedILi4ENS5_IJNS4_1CILi2EEESB_NSA_ILi1EEEEEENS1_32KernelTmaWarpSpecializedPingpongEEENS5_IJNSA_ILi64EEENSA_ILi128EEENSA_ILi32EEEEEENS_10bfloat16_tENS5_IJlSC_lEEESK_SL_NS4_8TiledMMAINS4_8MMA_AtomIJNS4_4SM904GMMA28MMA_64x128x16_F32BF16BF16_SSILNSP_5MajorE0ELSR_0ELNSP_7ScaleInE1ELSS_1EEEEEENS4_6LayoutINS5_IJSC_SC_SC_EEENS5_IJNSA_ILi0EEESX_SX_EEEEENS5_IJNS4_10UnderscoreES10_S10_EEEEENS4_23SM90_TMA_LOAD_MULTICASTENS4_14ComposedLayoutINS4_7SwizzleILi2ELi4ELi3EEENS4_18smem_ptr_flag_bitsILi16EEENSV_INS5_IJNSA_ILi8EEESI_EEENS5_IJSI_SC_EEEEEEEvNS4_8identityES13_S1D_vS1E_EENS_8epilogue10collective6detail29Sm90TmaWarpSpecializedAdapterINS1H_15DefaultEpilogueISK_SL_SL_NS1G_6thread17LinearCombinationISK_Li1EffLNS1L_9ScaleType4KindE0ELNS_15FloatRoundStyleE2ESK_EENS1_15EpilogueDefaultEEEEEvvEEEEvNT_6ParamsE)
        /*0348*/ 	.short	0x0210
        /*034a*/ 	.short	0x0470


	//----- nvinfo : EIATTR_SW_WAR
	.align		4
.L_43:
        /*034c*/ 	.byte	0x04, 0x36
        /*034e*/ 	.short	(.L_45 - .L_44)
.L_44:
        /*0350*/ 	.word	0x00000008
.L_45:


//--------------------- .nv.callgraph             --------------------------
	.section	.nv.callgraph,"",@"SHT_CUDA_CALLGRAPH"
	.align	4
	.sectionentsize	8
	.align		4
        /*0000*/ 	.word	0x00000000
	.align		4
        /*0004*/ 	.word	0xffffffff
	.align		4
        /*0008*/ 	.word	index@(_ZN7cutlass13device_kernelINS_4gemm6kernel13GemmUniversalIN4cute5tupleIJiiiiEEENS1_10collective13CollectiveMmaINS1_34MainloopSm90TmaGmmaWarpSpecializedILi4ENS5_IJNS4_1CILi2EEESB_NSA_ILi1EEEEEENS1_32KernelTmaWarpSpecializedPingpongEEENS5_IJNSA_ILi64EEENSA_ILi128EEENSA_ILi32EEEEEENS_10bfloat16_tENS5_IJlSC_lEEESK_SL_NS4_8TiledMMAINS4_8MMA_AtomIJNS4_4SM904GMMA28MMA_64x128x16_F32BF16BF16_SSILNSP_5MajorE0ELSR_0ELNSP_7ScaleInE1ELSS_1EEEEEENS4_6LayoutINS5_IJSC_SC_SC_EEENS5_IJNSA_ILi0EEESX_SX_EEEEENS5_IJNS4_10UnderscoreES10_S10_EEEEENS4_23SM90_TMA_LOAD_MULTICASTENS4_14ComposedLayoutINS4_7SwizzleILi2ELi4ELi3EEENS4_18smem_ptr_flag_bitsILi16EEENSV_INS5_IJNSA_ILi8EEESI_EEENS5_IJSI_SC_EEEEEEEvNS4_8identityES13_S1D_vS1E_EENS_8epilogue10collective6detail29Sm90TmaWarpSpecializedAdapterINS1H_15DefaultEpilogueISK_SL_SL_NS1G_6thread17LinearCombinationISK_Li1EffLNS1L_9ScaleType4KindE0ELNS_15FloatRoundStyleE2ESK_EENS1_15EpilogueDefaultEEEEEvvEEEEvNT_6ParamsE)
	.align		4
        /*000c*/ 	.word	index@(__assertfail)
	.align		4
        /*0010*/ 	.word	0x00000000
	.align		4
        /*0014*/ 	.word	0xfffffffe
	.align		4
        /*0018*/ 	.word	0x00000000
	.align		4
        /*001c*/ 	.word	0xfffffffd
	.align		4
        /*0020*/ 	.word	0x00000000
	.align		4
        /*0024*/ 	.word	0xfffffffc


//--------------------- .nv.constant4             --------------------------
	.section	.nv.constant4,"a",@progbits
	.align	8
	.align		8
.nv.constant4:
        /*0000*/ 	.dword	__assertfail
	.align		8
        /*0008*/ 	.dword	__unnamed_1
	.align		8
        /*0010*/ 	.dword	_ZN39_INTERNAL_935e4ed2_4_k_cu_df070914_39404cuda3std3__45__cpo5beginE
	.align		8
        /*0018*/ 	.dword	_ZN39_INTERNAL_935e4ed2_4_k_cu_df070914_39404cuda3std3__45__cpo3endE
	.align		8
        /*0020*/ 	.dword	_ZN39_INTERNAL_935e4ed2_4_k_cu_df070914_39404cuda3std3__45__cpo6cbeginE
	.align		8
        /*0028*/ 	.dword	_ZN39_INTERNAL_935e4ed2_4_k_cu_df070914_39404cuda3std3__45__cpo4cendE
	.align		8
        /*0030*/ 	.dword	_ZN39_INTERNAL_935e4ed2_4_k_cu_df070914_39404cuda3std3__441_GLOBAL__N__935e4ed2_4_k_cu_df070914_39406ignoreE
	.align		8
        /*0038*/ 	.dword	_ZN39_INTERNAL_935e4ed2_4_k_cu_df070914_39404cuda3std3__419piecewise_constructE
	.align		8
        /*0040*/ 	.dword	_ZN39_INTERNAL_935e4ed2_4_k_cu_df070914_39404cuda3std3__48in_placeE
	.align		8
        /*0048*/ 	.dword	_ZN39_INTERNAL_935e4ed2_4_k_cu_df070914_39404cuda3std6ranges3__45__cpo4swapE
	.align		8
        /*0050*/ 	.dword	_ZN39_INTERNAL_935e4ed2_4_k_cu_df070914_39404cuda3std6ranges3__45__cpo9iter_moveE
	.align		8
        /*0058*/ 	.dword	_ZN39_INTERNAL_935e4ed2_4_k_cu_df070914_39404cute7productE
	.align		8
        /*0060*/ 	.dword	_ZN39_INTERNAL_935e4ed2_4_k_cu_df070914_39404cute1_E
	.align		8
        /*0068*/ 	.dword	$str$22
	.align		8
        /*0070*/ 	.dword	$str$23


//--------------------- .text._ZN7cutlass13device_kernelINS_4gemm6kernel13GemmUniversalIN4cute5tupleIJiiiiEEENS1_10collective13CollectiveMmaINS1_34MainloopSm90TmaGmmaWarpSpecializedILi4ENS5_IJNS4_1CILi2EEESB_NSA_ILi1EEEEEENS1_32KernelTmaWarpSpecializedPingpongEEENS5_IJNSA_ILi64EEENSA_ILi128EEENSA_ILi32EEEEEENS_10bfloat16_tENS5_IJlSC_lEEESK_SL_NS4_8TiledMMAINS4_8MMA_AtomIJNS4_4SM904GMMA28MMA_64x128x16_F32BF16BF16_SSILNSP_5MajorE0ELSR_0ELNSP_7ScaleInE1ELSS_1EEEEEENS4_6LayoutINS5_IJSC_SC_SC_EEENS5_IJNSA_ILi0EEESX_SX_EEEEENS5_IJNS4_10UnderscoreES10_S10_EEEEENS4_23SM90_TMA_LOAD_MULTICASTENS4_14ComposedLayoutINS4_7SwizzleILi2ELi4ELi3EEENS4_18smem_ptr_flag_bitsILi16EEENSV_INS5_IJNSA_ILi8EEESI_EEENS5_IJSI_SC_EEEEEEEvNS4_8identityES13_S1D_vS1E_EENS_8epilogue10collective6detail29Sm90TmaWarpSpecializedAdapterINS1H_15DefaultEpilogueISK_SL_SL_NS1G_6thread17LinearCombinationISK_Li1EffLNS1L_9ScaleType4KindE0ELNS_15FloatRoundStyleE2ESK_EENS1_15EpilogueDefaultEEEEEvvEEEEvNT_6ParamsE --------------------------
	.section	.text._ZN7cutlass13device_kernelINS_4gemm6kernel13GemmUniversalIN4cute5tupleIJiiiiEEENS1_10collective13CollectiveMmaINS1_34MainloopSm90TmaGmmaWarpSpecializedILi4ENS5_IJNS4_1CILi2EEESB_NSA_ILi1EEEEEENS1_32KernelTmaWarpSpecializedPingpongEEENS5_IJNSA_ILi64EEENSA_ILi128EEENSA_ILi32EEEEEENS_10bfloat16_tENS5_IJlSC_lEEESK_SL_NS4_8TiledMMAINS4_8MMA_AtomIJNS4_4SM904GMMA28MMA_64x128x16_F32BF16BF16_SSILNSP_5MajorE0ELSR_0ELNSP_7ScaleInE1ELSS_1EEEEEENS4_6LayoutINS5_IJSC_SC_SC_EEENS5_IJNSA_ILi0EEESX_SX_EEEEENS5_IJNS4_10UnderscoreES10_S10_EEEEENS4_23SM90_TMA_LOAD_MULTICASTENS4_14ComposedLayoutINS4_7SwizzleILi2ELi4ELi3EEENS4_18smem_ptr_flag_bitsILi16EEENSV_INS5_IJNSA_ILi8EEESI_EEENS5_IJSI_SC_EEEEEEEvNS4_8identityES13_S1D_vS1E_EENS_8epilogue10collective6detail29Sm90TmaWarpSpecializedAdapterINS1H_15DefaultEpilogueISK_SL_SL_NS1G_6thread17LinearCombinationISK_Li1EffLNS1L_9ScaleType4KindE0ELNS_15FloatRoundStyleE2ESK_EENS1_15EpilogueDefaultEEEEEvvEEEEvNT_6ParamsE,"ax",@progbits
	.align	128
.text._ZN7cutlass13device_kernelINS_4gemm6kernel13GemmUniversalIN4cute5tupleIJiiiiEEENS1_10collective13CollectiveMmaINS1_34MainloopSm90TmaGmmaWarpSpecializedILi4ENS5_IJNS4_1CILi2EEESB_NSA_ILi1EEEEEENS1_32KernelTmaWarpSpecializedPingpongEEENS5_IJNSA_ILi64EEENSA_ILi128EEENSA_ILi32EEEEEENS_10bfloat16_tENS5_IJlSC_lEEESK_SL_NS4_8TiledMMAINS4_8MMA_AtomIJNS4_4SM904GMMA28MMA_64x128x16_F32BF16BF16_SSILNSP_5MajorE0ELSR_0ELNSP_7ScaleInE1ELSS_1EEEEEENS4_6LayoutINS5_IJSC_SC_SC_EEENS5_IJNSA_ILi0EEESX_SX_EEEEENS5_IJNS4_10UnderscoreES10_S10_EEEEENS4_23SM90_TMA_LOAD_MULTICASTENS4_14ComposedLayoutINS4_7SwizzleILi2ELi4ELi3EEENS4_18smem_ptr_flag_bitsILi16EEENSV_INS5_IJNSA_ILi8EEESI_EEENS5_IJSI_SC_EEEEEEEvNS4_8identityES13_S1D_vS1E_EENS_8epilogue10collective6detail29Sm90TmaWarpSpecializedAdapterINS1H_15DefaultEpilogueISK_SL_SL_NS1G_6thread17LinearCombinationISK_Li1EffLNS1L_9ScaleType4KindE0ELNS_15FloatRoundStyleE2ESK_EENS1_15EpilogueDefaultEEEEEvvEEEEvNT_6ParamsE:
        .type           _ZN7cutlass13device_kernelINS_4gemm6kernel13GemmUniversalIN4cute5tupleIJiiiiEEENS1_10collective13CollectiveMmaINS1_34MainloopSm90TmaGmmaWarpSpecializedILi4ENS5_IJNS4_1CILi2EEESB_NSA_ILi1EEEEEENS1_32KernelTmaWarpSpecializedPingpongEEENS5_IJNSA_ILi64EEENSA_ILi128EEENSA_ILi32EEEEEENS_10bfloat16_tENS5_IJlSC_lEEESK_SL_NS4_8TiledMMAINS4_8MMA_AtomIJNS4_4SM904GMMA28MMA_64x128x16_F32BF16BF16_SSILNSP_5MajorE0ELSR_0ELNSP_7ScaleInE1ELSS_1EEEEEENS4_6LayoutINS5_IJSC_SC_SC_EEENS5_IJNSA_ILi0EEESX_SX_EEEEENS5_IJNS4_10UnderscoreES10_S10_EEEEENS4_23SM90_TMA_LOAD_MULTICASTENS4_14ComposedLayoutINS4_7SwizzleILi2ELi4ELi3EEENS4_18smem_ptr_flag_bitsILi16EEENSV_INS5_IJNSA_ILi8EEESI_EEENS5_IJSI_SC_EEEEEEEvNS4_8identityES13_S1D_vS1E_EENS_8epilogue10collective6detail29Sm90TmaWarpSpecializedAdapterINS1H_15DefaultEpilogueISK_SL_SL_NS1G_6thread17LinearCombinationISK_Li1EffLNS1L_9ScaleType4KindE0ELNS_15FloatRoundStyleE2ESK_EENS1_15EpilogueDefaultEEEEEvvEEEEvNT_6ParamsE,@function
        .size           _ZN7cutlass13device_kernelINS_4gemm6kernel13GemmUniversalIN4cute5tupleIJiiiiEEENS1_10collective13CollectiveMmaINS1_34MainloopSm90TmaGmmaWarpSpecializedILi4ENS5_IJNS4_1CILi2EEESB_NSA_ILi1EEEEEENS1_32KernelTmaWarpSpecializedPingpongEEENS5_IJNSA_ILi64EEENSA_ILi128EEENSA_ILi32EEEEEENS_10bfloat16_tENS5_IJlSC_lEEESK_SL_NS4_8TiledMMAINS4_8MMA_AtomIJNS4_4SM904GMMA28MMA_64x128x16_F32BF16BF16_SSILNSP_5MajorE0ELSR_0ELNSP_7ScaleInE1ELSS_1EEEEEENS4_6LayoutINS5_IJSC_SC_SC_EEENS5_IJNSA_ILi0EEESX_SX_EEEEENS5_IJNS4_10UnderscoreES10_S10_EEEEENS4_23SM90_TMA_LOAD_MULTICASTENS4_14ComposedLayoutINS4_7SwizzleILi2ELi4ELi3EEENS4_18smem_ptr_flag_bitsILi16EEENSV_INS5_IJNSA_ILi8EEESI_EEENS5_IJSI_SC_EEEEEEEvNS4_8identityES13_S1D_vS1E_EENS_8epilogue10collective6detail29Sm90TmaWarpSpecializedAdapterINS1H_15DefaultEpilogueISK_SL_SL_NS1G_6thread17LinearCombinationISK_Li1EffLNS1L_9ScaleType4KindE0ELNS_15FloatRoundStyleE2ESK_EENS1_15EpilogueDefaultEEEEEvvEEEEvNT_6ParamsE,(.L_x_200 - _ZN7cutlass13device_kernelINS_4gemm6kernel13GemmUniversalIN4cute5tupleIJiiiiEEENS1_10collective13CollectiveMmaINS1_34MainloopSm90TmaGmmaWarpSpecializedILi4ENS5_IJNS4_1CILi2EEESB_NSA_ILi1EEEEEENS1_32KernelTmaWarpSpecializedPingpongEEENS5_IJNSA_ILi64EEENSA_ILi128EEENSA_ILi32EEEEEENS_10bfloat16_tENS5_IJlSC_lEEESK_SL_NS4_8TiledMMAINS4_8MMA_AtomIJNS4_4SM904GMMA28MMA_64x128x16_F32BF16BF16_SSILNSP_5MajorE0ELSR_0ELNSP_7ScaleInE1ELSS_1EEEEEENS4_6LayoutINS5_IJSC_SC_SC_EEENS5_IJNSA_ILi0EEESX_SX_EEEEENS5_IJNS4_10UnderscoreES10_S10_EEEEENS4_23SM90_TMA_LOAD_MULTICASTENS4_14ComposedLayoutINS4_7SwizzleILi2ELi4ELi3EEENS4_18smem_ptr_flag_bitsILi16EEENSV_INS5_IJNSA_ILi8EEESI_EEENS5_IJSI_SC_EEEEEEEvNS4_8identityES13_S1D_vS1E_EENS_8epilogue10collective6detail29Sm90TmaWarpSpecializedAdapterINS1H_15DefaultEpilogueISK_SL_SL_NS1G_6thread17LinearCombinationISK_Li1EffLNS1L_9ScaleType4KindE0ELNS_15FloatRoundStyleE2ESK_EENS1_15EpilogueDefaultEEEEEvvEEEEvNT_6ParamsE)
        .other          _ZN7cutlass13device_kernelINS_4gemm6kernel13GemmUniversalIN4cute5tupleIJiiiiEEENS1_10collective13CollectiveMmaINS1_34MainloopSm90TmaGmmaWarpSpecializedILi4ENS5_IJNS4_1CILi2EEESB_NSA_ILi1EEEEEENS1_32KernelTmaWarpSpecializedPingpongEEENS5_IJNSA_ILi64EEENSA_ILi128EEENSA_ILi32EEEEEENS_10bfloat16_tENS5_IJlSC_lEEESK_SL_NS4_8TiledMMAINS4_8MMA_AtomIJNS4_4SM904GMMA28MMA_64x128x16_F32BF16BF16_SSILNSP_5MajorE0ELSR_0ELNSP_7ScaleInE1ELSS_1EEEEEENS4_6LayoutINS5_IJSC_SC_SC_EEENS5_IJNSA_ILi0EEESX_SX_EEEEENS5_IJNS4_10UnderscoreES10_S10_EEEEENS4_23SM90_TMA_LOAD_MULTICASTENS4_14ComposedLayoutINS4_7SwizzleILi2ELi4ELi3EEENS4_18smem_ptr_flag_bitsILi16EEENSV_INS5_IJNSA_ILi8EEESI_EEENS5_IJSI_SC_EEEEEEEvNS4_8identityES13_S1D_vS1E_EENS_8epilogue10collective6detail29Sm90TmaWarpSpecializedAdapterINS1H_15DefaultEpilogueISK_SL_SL_NS1G_6thread17LinearCombinationISK_Li1EffLNS1L_9ScaleType4KindE0ELNS_15FloatRoundStyleE2ESK_EENS1_15EpilogueDefaultEEEEEvvEEEEvNT_6ParamsE,@"STO_CUDA_ENTRY STV_DEFAULT"
_ZN7cutlass13device_kernelINS_4gemm6kernel13GemmUniversalIN4cute5tupleIJiiiiEEENS1_10collective13CollectiveMmaINS1_34MainloopSm90TmaGmmaWarpSpecializedILi4ENS5_IJNS4_1CILi2EEESB_NSA_ILi1EEEEEENS1_32KernelTmaWarpSpecializedPingpongEEENS5_IJNSA_ILi64EEENSA_ILi128EEENSA_ILi32EEEEEENS_10bfloat16_tENS5_IJlSC_lEEESK_SL_NS4_8TiledMMAINS4_8MMA_AtomIJNS4_4SM904GMMA28MMA_64x128x16_F32BF16BF16_SSILNSP_5MajorE0ELSR_0ELNSP_7ScaleInE1ELSS_1EEEEEENS4_6LayoutINS5_IJSC_SC_SC_EEENS5_IJNSA_ILi0EEESX_SX_EEEEENS5_IJNS4_10UnderscoreES10_S10_EEEEENS4_23SM90_TMA_LOAD_MULTICASTENS4_14ComposedLayoutINS4_7SwizzleILi2ELi4ELi3EEENS4_18smem_ptr_flag_bitsILi16EEENSV_INS5_IJNSA_ILi8EEESI_EEENS5_IJSI_SC_EEEEEEEvNS4_8identityES13_S1D_vS1E_EENS_8epilogue10collective6detail29Sm90TmaWarpSpecializedAdapterINS1H_15DefaultEpilogueISK_SL_SL_NS1G_6thread17LinearCombinationISK_Li1EffLNS1L_9ScaleType4KindE0ELNS_15FloatRoundStyleE2ESK_EENS1_15EpilogueDefaultEEEEEvvEEEEvNT_6ParamsE:
[----:B------:R-:W0:Y:S01]  /*0000*/  LDC R1, c[0x0][0x28] ;  /* 0x00000a00ff017b82 */ /* 0x000e220000000800 */
[----:B------:R-:W1:Y:S01]  /*0010*/  S2R R0, SR_TID.X ;  /* 0x0000000000007919 */ /* 0x000e620000002100 */
[----:B------:R-:W-:Y:S01]  /*0020*/  ELECT P0, URZ, PT ;  /* 0x00000000003f782f */ /* 0x000fe20003800000 */
[----:B------:R-:W-:Y:S01]  /*0030*/  BSSY B0, `(.L_x_0) ;  /* 0x0000014000007945 */ /* 0x000fe20003800000 */
[--C-:B-1----:R-:W-:Y:S02]  /*0040*/  SHF.R.U32.HI R2, RZ, 0x5, R0.reuse ;  /* 0x00000005ff027819 */ /* 0x102fe40000011600 */
[----:B------:R-:W-:-:S03]  /*0050*/  SHF.R.U32.HI R4, RZ, 0x7, R0 ;  /* 0x00000007ff047819 */ /* 0x000fc60000011600 */
[----:B------:R-:W1:Y:S02]  /*0060*/  SHFL.IDX PT, R3, R2, RZ, 0x1f ;  /* 0x00001fff02037589 */ /* 0x000e6400000e0000 */
[----:B-1----:R-:W-:Y:S02]  /*0070*/  R2UR UR6, R3 ;  /* 0x00000000030672ca */ /* 0x002fe400000e0000 */
[----:B------:R1:W2:Y:S11]  /*0080*/  SHFL.IDX PT, R3, R4, RZ, 0x1f ;  /* 0x00001fff04037589 */ /* 0x0002b600000e0000 */
[----:B------:R-:W-:-:S02]  /*0090*/  USHF.R.S32.HI UR4, URZ, 0x1f, UR6 ;  /* 0x0000001f3f047899 */ /* 0x000fc40008011406 */
[----:B------:R-:W-:Y:S02]  /*00a0*/  ISETP.NE.OR P0, PT, RZ, UR6, !P0 ;  /* 0x00000006ff007c0c */ /* 0x000fe4000c705670 */
[----:B------:R-:W-:-:S04]  /*00b0*/  ULEA.HI UR4, UR4, UR6, URZ, 0x2 ;  /* 0x0000000604047291 */ /* 0x000fc8000f8f103f */
[----:B------:R-:W-:-:S04]  /*00c0*/  ULOP3.LUT UR4, UR4, 0xfffffffc, URZ, 0xc0, !UPT ;  /* 0xfffffffc04047892 */ /* 0x000fc8000f8ec03f */
[----:B------:R-:W-:-:S03]  /*00d0*/  UIADD3 UR6, UR6, -UR4, URZ ;  /* 0x8000000406067290 */ /* 0x000fc6000fffe03f */
[----:B012---:R-:W-:Y:S09]  /*00e0*/  @P0 BRA `(.L_x_1) ;  /* 0x0000000000200947 */ /* 0x007ff20003800000 */
[----:B------:R-:W-:Y:S02]  /*00f0*/  ULDC.64 UR4, c[0x0][0x198] ;  /* 0x0000660000047ab9 */ /* 0x000fe40000000a00 */
[----:B------:R-:W-:Y:S02]  /*0100*/  UIADD3 UR8, UP0, UR4, 0xf0, URZ ;  /* 0x000000f004087890 */ /* 0x000fe4000ff1e03f */
[----:B------:R-:W-:Y:S02]  /*0110*/  UIADD3 UR4, UP1, UR4, 0x1f0, URZ ;  /* 0x000001f004047890 */ /* 0x000fe4000ff3e03f */
[----:B------:R-:W-:Y:S02]  /*0120*/  UIADD3.X UR9, URZ, UR5, URZ, UP0, !UPT ;  /* 0x000000053f097290 */ /* 0x000fe400087fe43f */
[----:B------:R-:W-:-:S07]  /*0130*/  UIADD3.X UR5, URZ, UR5, URZ, UP1, !UPT ;  /* 0x000000053f057290 */ /* 0x000fce0008ffe43f */
[----:B------:R0:W-:Y:S02]  /*0140*/  UTMACCTL.PF [UR8] ;  /* 0x00000000080079b9 */ /* 0x0001e40008040000 */
[----:B------:R0:W-:Y:S02]  /*0150*/  UTMACCTL.PF [UR4] ;  /* 0x00000000040079b9 */ /* 0x0001e40008040000 */
[----:B0-----:R-:W-:Y:S01]  /*0160*/  NOP ;  /* 0x0000000000007918 */ /* 0x001fe20000000000 */
.L_x_1:
[----:B------:R-:W-:Y:S05]  /*0170*/  BSYNC B0 ;  /* 0x0000000000007941 */ /* 0x000fea0003800000 */
.L_x_0:
[----:B------:R-:W0:Y:S01]  /*0180*/  SHFL.IDX PT, R5, R2, RZ, 0x1f ;  /* 0x00001fff02057589 */ /* 0x000e2200000e0000 */
[----:B------:R-:W-:Y:S01]  /*0190*/  R2UR UR19, R3 ;  /* 0x00000000031372ca */ /* 0x000fe200000e0000 */
[----:B------:R-:W-:-:S04]  /*01a0*/  UISETP.NE.AND UP0, UPT, UR6, 0x3, UPT ;  /* 0x000000030600788c */ /* 0x000fc8000bf05270 */
[----:B------:R-:W-:-:S08]  /*01b0*/  UISETP.EQ.OR UP0, UPT, UR6, URZ, !UP0 ;  /* 0x0000003f0600728c */ /* 0x000fd0000c702670 */
[----:B------:R-:W-:Y:S02]  /*01c0*/  UIADD3 UR14, UR19, -0x1, URZ ;  /* 0xffffffff130e7890 */ /* 0x000fe4000fffe03f */
[----:B------:R-:W-:Y:S02]  /*01d0*/  UISETP.EQ.AND UP0, UPT, UR19, URZ, UP0 ;  /* 0x0000003f1300728c */ /* 0x000fe40008702270 */
[----:B------:R-:W-:Y:S02]  /*01e0*/  UISETP.GE.U32.AND UP1, UPT, UR14, 0x2, UPT ;  /* 0x000000020e00788c */ /* 0x000fe4000bf26070 */
[----:B------:R-:W-:Y:S01]  /*01f0*/  USEL UR36, URZ, 0x1, !UP0 ;  /* 0x000000013f247887 */ /* 0x000fe2000c000000 */
[----:B0-----:R-:W-:-:S03]  /*0200*/  ISETP.NE.AND P0, PT, R5, RZ, PT ;  /* 0x000000ff0500720c */ /* 0x001fc60003f05270 */
[----:B------:R-:W-:-:S10]  /*0210*/  USEL UR36, UR36, 0x2, UP1 ;  /* 0x0000000224247887 */ /* 0x000fd40008800000 */
[----:B------:R-:W-:Y:S05]  /*0220*/  @P0 BRA `(.L_x_2) ;  /* 0x0000000000580947 */ /* 0x000fea0003800000 */
[----:B------:R-:W0:Y:S01]  /*0230*/  S2UR UR7, SR_CgaCtaId ;  /* 0x00000000000779c3 */ /* 0x000e220000008800 */
[----:B------:R-:W-:Y:S01]  /*0240*/  UMOV UR4, 0x400 ;  /* 0x0000040000047882 */ /* 0x000fe20000000000 */
[----:B------:R-:W-:Y:S01]  /*0250*/  UMOV UR5, 0x1 ;  /* 0x0000000100057882 */ /* 0x000fe20000000000 */
[----:B------:R-:W-:Y:S01]  /*0260*/  UMOV UR8, 0x3 ;  /* 0x0000000300087882 */ /* 0x000fe20000000000 */
[----:B------:R-:W-:Y:S01]  /*0270*/  ELECT P0, URZ, PT ;  /* 0x00000000003f782f */ /* 0x000fe20003800000 */
[----:B------:R-:W-:-:S04]  /*0280*/  UIADD3 UR8, -UR8, 0x100000, URZ ;  /* 0x0010000008087890 */ /* 0x000fc8000fffe13f */
[----:B------:R-:W-:Y:S02]  /*0290*/  USHF.L.U32 UR9, UR8, 0xb, URZ ;  /* 0x0000000b08097899 */ /* 0x000fe4000800063f */
[----:B------:R-:W-:Y:S02]  /*02a0*/  USHF.L.U32 UR8, UR8, 0x1, URZ ;  /* 0x0000000108087899 */ /* 0x000fe4000800063f */
[----:B0-----:R-:W-:Y:S02]  /*02b0*/  ULEA UR7, UR7, UR4, 0x18 ;  /* 0x0000000407077291 */ /* 0x001fe4000f8ec03f */
[----:B------:R-:W-:-:S04]  /*02c0*/  UIADD3 UR4, -UR5, 0x100000, URZ ;  /* 0x0010000005047890 */ /* 0x000fc8000fffe13f */
[----:B------:R-:W-:Y:S02]  /*02d0*/  USHF.L.U32 UR5, UR4, 0xb, URZ ;  /* 0x0000000b04057899 */ /* 0x000fe4000800063f */
[----:B------:R-:W-:Y:S01]  /*02e0*/  USHF.L.U32 UR4, UR4, 0x1, URZ ;  /* 0x0000000104047899 */ /* 0x000fe2000800063f */
[----:B------:R-:W0:Y:S11]  /*02f0*/  FENCE.VIEW.ASYNC.S ;  /* 0x00000000000073c6 */ /* 0x000e360000000000 */
[----:B0-----:R0:W1:Y:S01]  /*0300*/  SYNCS.EXCH.64 URZ, [UR7], UR4 ;  /* 0x00000004073f75b2 */ /* 0x0010620008000100 */
[----:B------:R0:W2:Y:S01]  /*0310*/  SYNCS.EXCH.64 URZ, [UR7+0x20], UR8 ;  /* 0x00002008073f75b2 */ /* 0x0000a20008000100 */
[----:B------:R0:W3:Y:S01]  /*0320*/  SYNCS.EXCH.64 URZ, [UR7+0x8], UR4 ;  /* 0x00000804073f75b2 */ /* 0x0000e20008000100 */
[----:B------:R0:W4:Y:S01]  /*0330*/  SYNCS.EXCH.64 URZ, [UR7+0x28], UR8 ;  /* 0x00002808073f75b2 */ /* 0x0001220008000100 */
[----:B------:R0:W0:Y:S01]  /*0340*/  SYNCS.EXCH.64 URZ, [UR7+0x10], UR4 ;  /* 0x00001004073f75b2 */ /* 0x0000220008000100 */
[----:B------:R0:W0:Y:S01]  /*0350*/  SYNCS.EXCH.64 URZ, [UR7+0x30], UR8 ;  /* 0x00003008073f75b2 */ /* 0x0000220008000100 */
[----:B------:R0:W0:Y:S01]  /*0360*/  SYNCS.EXCH.64 URZ, [UR7+0x18], UR4 ;  /* 0x00001804073f75b2 */ /* 0x0000220008000100 */
[----:B------:R0:W0:Y:S01]  /*0370*/  SYNCS.EXCH.64 URZ, [UR7+0x38], UR8 ;  /* 0x00003808073f75b2 */ /* 0x0000220008000100 */
[----:B------:R-:W-:Y:S01]  /*0380*/  NOP ;  /* 0x0000000000007918 */ /* 0x000fe20000000000 */
.L_x_2:
[----:B------:R-:W5:Y:S01]  /*0390*/  S2UR UR15, SR_CTAID.X ;  /* 0x00000000000f79c3 */ /* 0x000f620000002500 */
[----:B------:R-:W1:Y:S01]  /*03a0*/  SHFL.IDX PT, R8, R2, RZ, 0x1f ;  /* 0x00001fff02087589 */ /* 0x000e6200000e0000 */
[----:B------:R-:W-:Y:S01]  /*03b0*/  SHF.R.S32.HI R3, RZ, 0x1f, R0 ;  /* 0x0000001fff037819 */ /* 0x000fe20000011400 */
[----:B0-----:R-:W-:Y:S01]  /*03c0*/  ULDC UR4, c[0x0][0x150] ;  /* 0x0000540000047ab9 */ /* 0x001fe20000000800 */
[----:B------:R-:W-:Y:S01]  /*03d0*/  ELECT P0, URZ, PT ;  /* 0x00000000003f782f */ /* 0x000fe20003800000 */
[----:B------:R0:W2:Y:S01]  /*03e0*/  SHFL.IDX PT, R9, R2, RZ, 0x1f ;  /* 0x00001fff02097589 */ /* 0x0000a200000e0000 */
[----:B------:R-:W-:Y:S02]  /*03f0*/  LEA.HI R3, R3, R0, RZ, 0x7 ;  /* 0x0000000003037211 */ /* 0x000fe400078f38ff */
[----:B------:R-:W-:Y:S01]  /*0400*/  ELECT P1, URZ, PT ;  /* 0x00000000003f782f */ /* 0x000fe20003820000 */
[----:B------:R-:W3:Y:S01]  /*0410*/  S2UR UR8, SR_CTAID.Y ;  /* 0x00000000000879c3 */ /* 0x000ee20000002600 */
[----:B------:R-:W-:Y:S01]  /*0420*/  ULDC UR7, c[0x0][0x144] ;  /* 0x0000510000077ab9 */ /* 0x000fe20000000800 */
[----:B------:R-:W-:Y:S01]  /*0430*/  LOP3.LUT R3, R3, 0xffffff80, RZ, 0xc0, !PT ;  /* 0xffffff8003037812 */ /* 0x000fe200078ec0ff */
[----:B------:R-:W-:Y:S01]  /*0440*/  UMOV UR18, 0x80 ;  /* 0x0000008000127882 */ /* 0x000fe20000000000 */
[----:B------:R-:W-:Y:S01]  /*0450*/  NOP ;  /* 0x0000000000007918 */ /* 0x000fe20000000000 */
[----:B0-----:R-:W-:Y:S01]  /*0460*/  SHF.R.S32.HI R2, RZ, 0x1f, R5 ;  /* 0x0000001fff027819 */ /* 0x001fe20000011405 */
[----:B------:R-:W-:Y:S01]  /*0470*/  NOP ;  /* 0x0000000000007918 */ /* 0x000fe20000000000 */
[----:B------:R-:W-:Y:S01]  /*0480*/  IMAD.IADD R3, R0, 0x1, -R3 ;  /* 0x0000000100037824 */ /* 0x000fe200078e0a03 */
[----:B------:R-:W-:Y:S01]  /*0490*/  ULDC UR17, c[0x0][0x148] ;  /* 0x0000520000117ab9 */ /* 0x000fe20000000800 */
[----:B------:R-:W-:Y:S01]  /*04a0*/  LEA.HI R2, R2, R5, RZ, 0x2 ;  /* 0x0000000502027211 */ /* 0x000fe200078f10ff */
[----:B------:R-:W-:Y:S01]  /*04b0*/  IMAD.MOV.U32 R23, RZ, RZ, 0x1 ;  /* 0x00000001ff177424 */ /* 0x000fe200078e00ff */
[----:B------:R-:W-:-:S02]  /*04c0*/  ISETP.NE.AND P2, PT, RZ, UR19, PT ;  /* 0x00000013ff007c0c */ /* 0x000fc4000bf45270 */
[----:B------:R-:W-:Y:S02]  /*04d0*/  SHF.R.S32.HI R6, RZ, 0x1f, R3 ;  /* 0x0000001fff067819 */ /* 0x000fe40000011403 */
[----:B------:R-:W-:Y:S02]  /*04e0*/  LOP3.LUT R2, R2, 0x3ffffffc, RZ, 0xc0, !PT ;  /* 0x3ffffffc02027812 */ /* 0x000fe400078ec0ff */
[----:B-----5:R-:W-:Y:S02]  /*04f0*/  I2FP.F32.U32 R10, UR15 ;  /* 0x0000000f000a7c45 */ /* 0x020fe40008201000 */
[----:B------:R-:W-:Y:S01]  /*0500*/  LEA.HI R7, R6, R3, RZ, 0x3 ;  /* 0x0000000306077211 */ /* 0x000fe200078f18ff */
[----:B------:R-:W-:Y:S01]  /*0510*/  IMAD.IADD R2, R5, 0x1, -R2 ;  /* 0x0000000105027824 */ /* 0x000fe200078e0a02 */
[----:B-1----:R-:W-:Y:S01]  /*0520*/  ISETP.NE.OR P0, PT, R8, RZ, !P0 ;  /* 0x000000ff0800720c */ /* 0x002fe20004705670 */
[----:B------:R-:W-:Y:S01]  /*0530*/  FMUL R10, R10, UR4 ;  /* 0x000000040a0a7c20 */ /* 0x000fe20008400000 */
[--C-:B------:R-:W-:Y:S01]  /*0540*/  SHF.R.S32.HI R8, RZ, 0x3, R7.reuse ;  /* 0x00000003ff087819 */ /* 0x100fe20000011407 */
[----:B------:R-:W-:Y:S01]  /*0550*/  ULDC UR4, c[0x0][0x154] ;  /* 0x0000550000047ab9 */ /* 0x000fe20000000800 */
[----:B------:R-:W-:-:S02]  /*0560*/  SHF.R.S32.HI R7, RZ, 0x1f, R7 ;  /* 0x0000001fff077819 */ /* 0x000fc40000011407 */
[----:B--2---:R-:W-:Y:S01]  /*0570*/  ISETP.NE.OR P1, PT, R9, RZ, !P1 ;  /* 0x000000ff0900720c */ /* 0x004fe20004f25670 */
[----:B------:R-:W0:Y:S01]  /*0580*/  F2I.U32.TRUNC.NTZ R10, R10 ;  /* 0x0000000a000a7305 */ /* 0x000e22000020f000 */
[----:B------:R-:W-:Y:S02]  /*0590*/  LEA.HI R7, R7, R8, RZ, 0x2 ;  /* 0x0000000807077211 */ /* 0x000fe400078f10ff */
[----:B---3--:R-:W-:Y:S02]  /*05a0*/  I2FP.F32.U32 R9, UR8 ;  /* 0x0000000800097c45 */ /* 0x008fe40008201000 */
[----:B------:R-:W-:Y:S01]  /*05b0*/  LOP3.LUT R7, R7, 0xfffffffc, RZ, 0xc0, !PT ;  /* 0xfffffffc07077812 */ /* 0x000fe200078ec0ff */
[----:B------:R-:W-:Y:S02]  /*05c0*/  VOTEU.ALL UP0, P0 ;  /* 0x00000000003f7886 */ /* 0x000fe40000000000 */
[----:B------:R-:W-:Y:S02]  /*05d0*/  FMUL R9, R9, UR4 ;  /* 0x0000000409097c20 */ /* 0x000fe40008400000 */
[----:B------:R-:W-:Y:S01]  /*05e0*/  IMAD.IADD R7, R8, 0x1, -R7 ;  /* 0x0000000108077824 */ /* 0x000fe200078e0a07 */
[----:B------:R-:W1:Y:S01]  /*05f0*/  @!UP0 S2UR UR11, SR_CgaCtaId ;  /* 0x00000000000b89c3 */ /* 0x000e620000008800 */
[----:B------:R-:W-:Y:S01]  /*0600*/  VOTEU.ALL UP1, P1 ;  /* 0x00000000003f7886 */ /* 0x000fe20000820000 */
[----:B------:R-:W-:Y:S01]  /*0610*/  @!UP0 UMOV UR10, 0x400 ;  /* 0x00000400000a8882 */ /* 0x000fe20000000000 */
[----:B------:R-:W-:Y:S01]  /*0620*/  IMAD R2, R2, 0x4, R7 ;  /* 0x0000000402027824 */ /* 0x000fe200078e0207 */
[----:B0-----:R-:W-:Y:S01]  /*0630*/  R2UR UR4, R10 ;  /* 0x000000000a0472ca */ /* 0x001fe200000e0000 */
[----:B------:R-:W0:Y:S01]  /*0640*/  F2I.U32.TRUNC.NTZ R9, R9 ;  /* 0x0000000900097305 */ /* 0x000e22000020f000 */
[----:B------:R-:W-:Y:S01]  /*0650*/  @!UP1 UMOV UR13, 0x400 ;  /* 0x00000400000d9882 */ /* 0x000fe20000000000 */
[C---:B------:R-:W-:Y:S01]  /*0660*/  IMAD.SHL.U32 R5, R2.reuse, 0x4, RZ ;  /* 0x0000000402057824 */ /* 0x040fe200078e00ff */
[----:B------:R-:W2:Y:S01]  /*0670*/  @!UP1 S2UR UR16, SR_CgaCtaId ;  /* 0x00000000001099c3 */ /* 0x000ea20000008800 */
[C---:B------:R-:W-:Y:S01]  /*0680*/  LEA.HI R7, R2.reuse, R2, RZ, 0x1 ;  /* 0x0000000202077211 */ /* 0x040fe200078f08ff */
[----:B------:R-:W-:Y:S01]  /*0690*/  VOTEU.ALL UP2, P1 ;  /* 0x00000000003f7886 */ /* 0x000fe20000840000 */
[----:B------:R-:W-:Y:S01]  /*06a0*/  VOTEU.ALL UP3, P1 ;  /* 0x00000000003f7886 */ /* 0x000fe20000860000 */
[----:B------:R-:W-:Y:S01]  /*06b0*/  LOP3.LUT R22, R2, 0xc, R5, 0x78, !PT ;  /* 0x0000000c02167812 */ /* 0x000fe200078e7805 */
[----:B------:R-:W-:Y:S01]  /*06c0*/  VOTEU.ALL UP4, P1 ;  /* 0x00000000003f7886 */ /* 0x000fe20000880000 */
[----:B------:R-:W-:Y:S01]  /*06d0*/  LOP3.LUT R7, R7, 0xfffffffe, RZ, 0xc0, !PT ;  /* 0xfffffffe07077812 */ /* 0x000fe200078ec0ff */
[----:B------:R-:W-:Y:S01]  /*06e0*/  VOTEU.ALL UP5, P1 ;  /* 0x00000000003f7886 */ /* 0x000fe200008a0000 */
[----:B------:R-:W3:Y:S01]  /*06f0*/  LDC R5, c[0x0][0x140] ;  /* 0x00005000ff057b82 */ /* 0x000ee20000000800 */
[----:B------:R-:W-:-:S02]  /*0700*/  UIADD3 UR4, -UR4, URZ, URZ ;  /* 0x0000003f04047290 */ /* 0x000fc4000fffe13f */
[----:B------:R-:W-:Y:S01]  /*0710*/  IMAD.IADD R7, R2, 0x1, -R7 ;  /* 0x0000000102077824 */ /* 0x000fe200078e0a07 */
[----:B0-----:R-:W-:Y:S01]  /*0720*/  R2UR UR9, R9 ;  /* 0x00000000090972ca */ /* 0x001fe200000e0000 */
[----:B------:R-:W-:-:S03]  /*0730*/  UIMAD UR7, UR7, UR4, UR15 ;  /* 0x00000004070772a4 */ /* 0x000fc6000f8e020f */
[----:B------:R-:W-:Y:S01]  /*0740*/  UMOV UR4, 0x20 ;  /* 0x0000002000047882 */ /* 0x000fe20000000000 */
[----:B-1----:R-:W-:Y:S02]  /*0750*/  @!UP0 ULEA UR12, UR11, UR10, 0x18 ;  /* 0x0000000a0b0c8291 */ /* 0x002fe4000f8ec03f */
[----:B------:R-:W-:Y:S01]  /*0760*/  ISETP.NE.AND P3, PT, R7, UR7, PT ;  /* 0x0000000707007c0c */ /* 0x000fe2000bf65270 */
[----:B------:R-:W-:-:S04]  /*0770*/  @!UP0 UIADD3 UR4, -UR4, 0x100000, URZ ;  /* 0x0010000004048890 */ /* 0x000fc8000fffe13f */
[----:B------:R-:W-:Y:S02]  /*0780*/  @!UP0 USHF.L.U32 UR5, UR4, 0xb, URZ ;  /* 0x0000000b04058899 */ /* 0x000fe4000800063f */
[----:B------:R-:W-:Y:S01]  /*0790*/  @!UP0 USHF.L.U32 UR4, UR4, 0x1, URZ ;  /* 0x0000000104048899 */ /* 0x000fe2000800063f */
[----:B------:R0:W1:Y:S01]  /*07a0*/  SHFL.IDX PT, R7, R4, RZ, 0x1f ;  /* 0x00001fff04077589 */ /* 0x00006200000e0000 */
[----:B------:R-:W-:-:S04]  /*07b0*/  @!UP1 UIADD3 UR10, -UR18, 0x100000, URZ ;  /* 0x00100000120a9890 */ /* 0x000fc8000fffe13f */
[----:B------:R-:W-:Y:S02]  /*07c0*/  @!UP1 USHF.L.U32 UR11, UR10, 0xb, URZ ;  /* 0x0000000b0a0b9899 */ /* 0x000fe4000800063f */
[----:B------:R-:W-:Y:S02]  /*07d0*/  @!UP1 USHF.L.U32 UR10, UR10, 0x1, URZ ;  /* 0x000000010a0a9899 */ /* 0x000fe4000800063f */
[----:B--2---:R-:W-:Y:S01]  /*07e0*/  @!UP1 ULEA UR13, UR16, UR13, 0x18 ;  /* 0x0000000d100d9291 */ /* 0x004fe2000f8ec03f */
[----:B------:R-:W-:Y:S01]  /*07f0*/  VOTEU.ALL UP0, P0 ;  /* 0x00000000003f7886 */ /* 0x000fe20000000000 */
[----:B------:R-:W-:Y:S01]  /*0800*/  VOTEU.ALL UP1, P0 ;  /* 0x00000000003f7886 */ /* 0x000fe20000020000 */
[----:B------:R-:W-:Y:S01]  /*0810*/  UIADD3 UR9, -UR9, URZ, URZ ;  /* 0x0000003f09097290 */ /* 0x000fe2000fffe13f */
[----:B------:R-:W-:Y:S01]  /*0820*/  LOP3.LUT P0, RZ, R3, 0x7, RZ, 0xc0, !PT ;  /* 0x0000000703ff7812 */ /* 0x000fe2000780c0ff */
[----:B------:R-:W2:Y:S02]  /*0830*/  FENCE.VIEW.ASYNC.S ;  /* 0x00000000000073c6 */ /* 0x000ea40000000000 */
[----:B--2---:R-:W2:Y:S01]  /*0840*/  @!UP0 SYNCS.EXCH.64 URZ, [UR12+0x70], UR4 ;  /* 0x000070040c3f85b2 */ /* 0x004ea20008000100 */
[----:B------:R-:W-:-:S02]  /*0850*/  @P3 LEA.HI R2, R22, R22, RZ, 0x1 ;  /* 0x0000001616023211 */ /* 0x000fc400078f08ff */
[----:B---3--:R-:W-:Y:S02]  /*0860*/  ISETP.EQ.U32.AND P1, PT, R5, 0x1, PT ;  /* 0x000000010500780c */ /* 0x008fe40003f22070 */
[----:B------:R-:W-:Y:S02]  /*0870*/  @P3 SHF.R.S32.HI R2, RZ, 0x1, R2 ;  /* 0x00000001ff023819 */ /* 0x000fe40000011402 */
[----:B------:R-:W-:Y:S01]  /*0880*/  ISETP.LT.U32.AND P0, PT, R22, 0x4, !P0 ;  /* 0x000000041600780c */ /* 0x000fe20004701070 */
[----:B------:R3:W0:Y:S01]  /*0890*/  @!UP1 SYNCS.EXCH.64 URZ, [UR12+0x78], UR4 ;  /* 0x000078040c3f95b2 */ /* 0x0006220008000100 */
[----:B------:R-:W-:Y:S01]  /*08a0*/  NOP ;  /* 0x0000000000007918 */ /* 0x000fe20000000000 */
[----:B---3--:R-:W-:Y:S01]  /*08b0*/  UIMAD UR4, UR17, UR9, UR8 ;  /* 0x00000009110472a4 */ /* 0x008fe2000f8e0208 */
[----:B------:R3:W0:Y:S05]  /*08c0*/  @!UP2 SYNCS.EXCH.64 URZ, [UR13+0x50], UR10 ;  /* 0x0000500a0d3fa5b2 */ /* 0x00062a0008000100 */
[----:B------:R-:W-:-:S02]  /*08d0*/  @P3 ISETP.NE.AND P4, PT, R2, UR4, PT ;  /* 0x0000000402003c0c */ /* 0x000fc4000bf85270 */
[----:B------:R-:W-:Y:S02]  /*08e0*/  SEL R2, RZ, 0x1, !P0 ;  /* 0x00000001ff027807 */ /* 0x000fe40004000000 */
[----:B------:R-:W-:-:S04]  /*08f0*/  @P3 SEL R23, RZ, 0x1, P4 ;  /* 0x00000001ff173807 */ /* 0x000fc80002000000 */
[----:B------:R-:W-:Y:S01]  /*0900*/  LOP3.LUT R23, R23, R2, RZ, 0xc0, !PT ;  /* 0x0000000217177212 */ /* 0x000fe200078ec0ff */
[----:B------:R3:W0:Y:S01]  /*0910*/  @!UP3 SYNCS.EXCH.64 URZ, [UR13+0x58], UR10 ;  /* 0x0000580a0d3fb5b2 */ /* 0x0006220008000100 */
[----:B------:R3:W0:Y:S01]  /*0920*/  @!UP4 SYNCS.EXCH.64 URZ, [UR13+0x60], UR10 ;  /* 0x0000600a0d3fc5b2 */ /* 0x0006220008000100 */
[----:B------:R3:W0:Y:S01]  /*0930*/  @!UP5 SYNCS.EXCH.64 URZ, [UR13+0x68], UR10 ;  /* 0x0000680a0d3fd5b2 */ /* 0x0006220008000100 */
[----:B------:R-:W-:Y:S01]  /*0940*/  NOP ;  /* 0x0000000000007918 */ /* 0x000fe20000000000 */
[----:B-123--:R-:W-:Y:S05]  /*0950*/  @!P1 BRA `(.L_x_3) ;  /* 0x0000000000089947 */ /* 0x00efea0003800000 */
[----:B0---4-:R-:W-:Y:S01]  /*0960*/  UCGABAR_ARV ;  /* 0x00000000000079c7 */ /* 0x011fe20008000000 */
[----:B------:R-:W-:Y:S05]  /*0970*/  BRA `(.L_x_4) ;  /* 0x0000000000047947 */ /* 0x000fea0003800000 */
.L_x_3:
[----:B0---4-:R-:W-:Y:S01]  /*0980*/  NOP ;  /* 0x0000000000007918 */ /* 0x011fe20000000000 */
.L_x_4:
[----:B------:R-:W-:Y:S01]  /*0990*/  ULDC.64 UR4, c[0x0][0x598] ;  /* 0x0001660000047ab9 */ /* 0x000fe20000000a00 */
[----:B------:R-:W-:Y:S01]  /*09a0*/  ULDC.64 UR52, c[0x0][0x208] ;  /* 0x0000820000347ab9 */ /* 0x000fe20000000a00 */
[----:B------:R-:W-:-:S04]  /*09b0*/  ISETP.NE.U32.AND P0, PT, RZ, UR4, PT ;  /* 0x00000004ff007c0c */ /* 0x000fc8000bf05070 */
[----:B------:R-:W-:-:S13]  /*09c0*/  ISETP.NE.AND.EX P0, PT, RZ, UR5, PT, P0 ;  /* 0x00000005ff007c0c */ /* 0x000fda000bf05300 */
[----:B------:R-:W-:Y:S05]  /*09d0*/  @!P0 BRA `(.L_x_5) ;  /* 0x00000000001c8947 */ /* 0x000fea0003800000 */
[----:B------:R-:W0:Y:S02]  /*09e0*/  LDC.64 R4, c[0x0][0x598] ;  /* 0x00016600ff047b82 */ /* 0x000e240000000a00 */
[----:B0-----:R-:W2:Y:S02]  /*09f0*/  LDG.E.64 R4, desc[UR52][R4.64] ;  /* 0x0000003404047981 */ /* 0x001ea4000c1e1b00 */
[----:B--2---:R-:W-:-:S04]  /*0a00*/  ISETP.NE.U32.AND P0, PT, R4, RZ, PT ;  /* 0x000000ff0400720c */ /* 0x004fc80003f05070 */
[----:B------:R-:W-:-:S13]  /*0a10*/  ISETP.NE.AND.EX P0, PT, R5, RZ, PT, P0 ;  /* 0x000000ff0500720c */ /* 0x000fda0003f05300 */
[----:B------:R-:W-:Y:S05]  /*0a20*/  @!P0 BRA `(.L_x_5) ;  /* 0x0000000000088947 */ /* 0x000fea0003800000 */
[----:B------:R0:W5:Y:S01]  /*0a30*/  LD.E R88, desc[UR52][R4.64] ;  /* 0x0000003404587980 */ /* 0x000162000c101900 */
[----:B------:R-:W-:Y:S05]  /*0a40*/  BRA `(.L_x_6) ;  /* 0x0000000000247947 */ /* 0x000fea0003800000 */
.L_x_5:
[----:B------:R-:W-:Y:S02]  /*0a50*/  ULDC.64 UR4, c[0x0][0x588] ;  /* 0x0001620000047ab9 */ /* 0x000fe40000000a00 */
[----:B------:R-:W-:-:S04]  /*0a60*/  ISETP.NE.U32.AND P0, PT, RZ, UR4, PT ;  /* 0x00000004ff007c0c */ /* 0x000fc8000bf05070 */
[----:B------:R-:W-:-:S13]  /*0a70*/  ISETP.NE.AND.EX P0, PT, RZ, UR5, PT, P0 ;  /* 0x00000005ff007c0c */ /* 0x000fda000bf05300 */
[----:B------:R-:W-:Y:S05]  /*0a80*/  @!P0 BRA `(.L_x_7) ;  /* 0x00000000000c8947 */ /* 0x000fea0003800000 */
[----:B------:R-:W0:Y:S02]  /*0a90*/  LDC.64 R88, c[0x0][0x588] ;  /* 0x00016200ff587b82 */ /* 0x000e240000000a00 */
[----:B0-----:R1:W5:Y:S01]  /*0aa0*/  LDG.E R88, desc[UR52][R88.64] ;  /* 0x0000003458587981 */ /* 0x001362000c1e1900 */
[----:B------:R-:W-:Y:S05]  /*0ab0*/  BRA `(.L_x_6) ;  /* 0x0000000000087947 */ /* 0x000fea0003800000 */
.L_x_7:
[----:B------:R-:W-:Y:S02]  /*0ac0*/  ULDC UR4, c[0x0][0x580] ;  /* 0x0001600000047ab9 */ /* 0x000fe40000000800 */
[----:B------:R-:W-:-:S07]  /*0ad0*/  IMAD.U32 R88, RZ, RZ, UR4 ;  /* 0x00000004ff587e24 */ /* 0x000fce000f8e00ff */
.L_x_6:
[----:B------:R-:W-:Y:S02]  /*0ae0*/  ULDC.64 UR4, c[0x0][0x5a0] ;  /* 0x0001680000047ab9 */ /* 0x000fe40000000a00 */
[----:B------:R-:W-:-:S04]  /*0af0*/  ISETP.NE.U32.AND P0, PT, RZ, UR4, PT ;  /* 0x00000004ff007c0c */ /* 0x000fc8000bf05070 */
[----:B------:R-:W-:-:S13]  /*0b00*/  ISETP.NE.AND.EX P0, PT, RZ, UR5, PT, P0 ;  /* 0x00000005ff007c0c */ /* 0x000fda000bf05300 */
[----:B------:R-:W-:Y:S05]  /*0b10*/  @!P0 BRA `(.L_x_8) ;  /* 0x00000000001c8947 */ /* 0x000fea0003800000 */
[----:B0-----:R-:W0:Y:S02]  /*0b20*/  LDC.64 R4, c[0x0][0x5a0] ;  /* 0x00016800ff047b82 */ /* 0x001e240000000a00 */
[----:B0-----:R-:W2:Y:S02]  /*0b30*/  LDG.E.64 R4, desc[UR52][R4.64] ;  /* 0x0000003404047981 */ /* 0x001ea4000c1e1b00 */
[----:B--2---:R-:W-:-:S04]  /*0b40*/  ISETP.NE.U32.AND P0, PT, R4, RZ, PT ;  /* 0x000000ff0400720c */ /* 0x004fc80003f05070 */
[----:B------:R-:W-:-:S13]  /*0b50*/  ISETP.NE.AND.EX P0, PT, R5, RZ, PT, P0 ;  /* 0x000000ff0500720c */ /* 0x000fda0003f05300 */
[----:B------:R-:W-:Y:S05]  /*0b60*/  @!P0 BRA `(.L_x_8) ;  /* 0x0000000000088947 */ /* 0x000fea0003800000 */
[----:B-1----:R0:W5:Y:S01]  /*0b70*/  LD.E R89, desc[UR52][R4.64] ;  /* 0x0000003404597980 */ /* 0x002162000c101900 */
[----:B------:R-:W-:Y:S05]  /*0b80*/  BRA `(.L_x_9) ;  /* 0x0000000000247947 */ /* 0x000fea0003800000 */
.L_x_8:
[----:B------:R-:W-:Y:S02]  /*0b90*/  ULDC.64 UR4, c[0x0][0x590] ;  /* 0x0001640000047ab9 */ /* 0x000fe40000000a00 */
[----:B------:R-:W-:-:S04]  /*0ba0*/  ISETP.NE.U32.AND P0, PT, RZ, UR4, PT ;  /* 0x00000004ff007c0c */ /* 0x000fc8000bf05070 */
[----:B------:R-:W-:-:S13]  /*0bb0*/  ISETP.NE.AND.EX P0, PT, RZ, UR5, PT, P0 ;  /* 0x00000005ff007c0c */ /* 0x000fda000bf05300 */
[----:B------:R-:W-:Y:S05]  /*0bc0*/  @!P0 BRA `(.L_x_10) ;  /* 0x00000000000c8947 */ /* 0x000fea0003800000 */
[----:B0-----:R-:W1:Y:S02]  /*0bd0*/  LDC.64 R4, c[0x0][0x590] ;  /* 0x00016400ff047b82 */ /* 0x001e640000000a00 */
[----:B-1----:R1:W5:Y:S01]  /*0be0*/  LDG.E R89, desc[UR52][R4.64] ;  /* 0x0000003404597981 */ /* 0x002362000c1e1900 */
[----:B------:R-:W-:Y:S05]  /*0bf0*/  BRA `(.L_x_9) ;  /* 0x0000000000087947 */ /* 0x000fea0003800000 */
.L_x_10:
[----:B------:R-:W-:Y:S02]  /*0c00*/  ULDC UR4, c[0x0][0x584] ;  /* 0x0001610000047ab9 */ /* 0x000fe40000000800 */
[----:B-1----:R-:W-:-:S07]  /*0c10*/  IMAD.U32 R89, RZ, RZ, UR4 ;  /* 0x00000004ff597e24 */ /* 0x002fce000f8e00ff */
.L_x_9:
[----:B------:R-:W-:Y:S01]  /*0c20*/  ULDC UR4, c[0x0][0x65c] ;  /* 0x0001970000047ab9 */ /* 0x000fe20000000800 */
[----:B01----:R-:W0:Y:S01]  /*0c30*/  LDC.64 R4, c[0x0][0x650] ;  /* 0x00019400ff047b82 */ /* 0x003e220000000a00 */
[----:B------:R-:W-:Y:S01]  /*0c40*/  UISETP.NE.AND UP2, UPT, UR4, 0x1, UPT ;  /* 0x000000010400788c */ /* 0x000fe2000bf45270 */
[----:B------:R-:W-:Y:S01]  /*0c50*/  IMAD.MOV.U32 R18, RZ, RZ, -0x1 ;  /* 0xffffffffff127424 */ /* 0x000fe200078e00ff */
[----:B------:R-:W-:Y:S01]  /*0c60*/  UISETP.NE.AND UP0, UPT, UR19, 0x2, UPT ;  /* 0x000000021300788c */ /* 0x000fe2000bf05270 */
[----:B------:R-:W-:Y:S01]  /*0c70*/  IMAD.MOV.U32 R19, RZ, RZ, -0x1 ;  /* 0xffffffffff137424 */ /* 0x000fe200078e00ff */
[----:B------:R-:W-:-:S07]  /*0c80*/  UP2UR UR38, UPR, URZ, 0x4 ;  /* 0x000000043f267883 */ /* 0x000fce0008000000 */
[----:B------:R-:W-:Y:S01]  /*0c90*/  @UP2 ULDC UR12, c[0x0][0x10] ;  /* 0x00000400000c2ab9 */ /* 0x000fe20000000800 */
[----:B------:R-:W-:Y:S01]  /*0ca0*/  @UP2 UMOV UR4, UR8 ;  /* 0x0000000800042c82 */ /* 0x000fe20008000000 */
[----:B------:R-:W-:Y:S01]  /*0cb0*/  @UP2 UMOV UR5, URZ ;  /* 0x0000003f00052c82 */ /* 0x000fe20008000000 */
[----:B------:R-:W-:Y:S01]  /*0cc0*/  @!UP2 ULDC UR16, c[0x0][0xc] ;  /* 0x000003000010aab9 */ /* 0x000fe20000000800 */
[----:B------:R-:W-:Y:S01]  /*0cd0*/  @UP2 UIMAD.WIDE.U32 UR12, UR15, UR12, UR4 ;  /* 0x0000000c0f0c22a5 */ /* 0x000fe2000f8e0004 */
[----:B------:R-:W-:Y:S02]  /*0ce0*/  ULDC UR10, c[0x0][0xc] ;  /* 0x00000300000a7ab9 */ /* 0x000fe40000000800 */
[----:B------:R-:W-:Y:S01]  /*0cf0*/  @UP2 UMOV UR4, URZ ;  /* 0x0000003f00042c82 */ /* 0x000fe20008000000 */
[----:B------:R-:W-:Y:S01]  /*0d00*/  UMOV UR5, URZ ;  /* 0x0000003f00057c82 */ /* 0x000fe20008000000 */
[----:B------:R-:W-:Y:S01]  /*0d10*/  @UP2 UIADD3 UR18, UR13, UR4, URZ ;  /* 0x000000040d122290 */ /* 0x000fe2000fffe03f */
[----:B------:R-:W-:-:S02]  /*0d20*/  ULDC UR11, c[0x0][0x10] ;  /* 0x00000400000b7ab9 */ /* 0x000fc40000000800 */
[----:B------:R-:W-:Y:S01]  /*0d30*/  UMOV UR4, UR15 ;  /* 0x0000000f00047c82 */ /* 0x000fe20008000000 */
[----:B------:R-:W-:Y:S02]  /*0d40*/  UIMAD.WIDE.U32 UR10, UR10, UR11, URZ ;  /* 0x0000000b0a0a72a5 */ /* 0x000fe4000f8e003f */
[----:B------:R-:W-:Y:S01]  /*0d50*/  @!UP2 UIMAD.WIDE.U32 UR4, UR8, UR16, UR4 ;  /* 0x000000100804a2a5 */ /* 0x000fe2000f8e0004 */
[----:B------:R-:W-:Y:S02]  /*0d60*/  ULDC UR13, c[0x0][0x14] ;  /* 0x00000500000d7ab9 */ /* 0x000fe40000000800 */
[----:B------:R-:W-:Y:S02]  /*0d70*/  UIMAD.WIDE.U32 UR50, UR10, UR13, URZ ;  /* 0x0000000d0a3272a5 */ /* 0x000fe4000f8e003f */
[----:B------:R-:W-:Y:S02]  /*0d80*/  UIMAD UR37, UR11, UR13, URZ ;  /* 0x0000000d0b2572a4 */ /* 0x000fe4000f8e023f */
[----:B------:R-:W-:Y:S01]  /*0d90*/  @!UP2 UMOV UR12, UR4 ;  /* 0x00000004000cac82 */ /* 0x000fe20008000000 */
[----:B------:R-:W-:Y:S01]  /*0da0*/  @!UP2 UMOV UR18, UR5 ;  /* 0x000000050012ac82 */ /* 0x000fe20008000000 */
[----:B------:R-:W-:-:S02]  /*0db0*/  UIADD3 UR37, UR51, UR37, URZ ;  /* 0x0000002533257290 */ /* 0x000fc4000fffe03f */
[----:B------:R-:W-:-:S04]  /*0dc0*/  UIADD3 UR4, UP1, UR12, UR50, URZ ;  /* 0x000000320c047290 */ /* 0x000fc8000ff3e03f */
[----:B------:R-:W-:Y:S02]  /*0dd0*/  UIADD3.X UR5, UR18, UR37, URZ, UP1, !UPT ;  /* 0x0000002512057290 */ /* 0x000fe40008ffe43f */
[----:B------:R-:W-:Y:S02]  /*0de0*/  USEL UR4, UR4, UR12, !UP0 ;  /* 0x0000000c04047287 */ /* 0x000fe4000c000000 */
[----:B------:R-:W-:-:S04]  /*0df0*/  USEL UR5, UR5, UR18, !UP0 ;  /* 0x0000001205057287 */ /* 0x000fc8000c000000 */
[----:B0-----:R-:W-:Y:S01]  /*0e00*/  ISETP.LE.U32.AND P0, PT, R4, UR4, PT ;  /* 0x0000000404007c0c */ /* 0x001fe2000bf03070 */
[----:B------:R-:W-:Y:S01]  /*0e10*/  IMAD.U32 R16, RZ, RZ, UR4 ;  /* 0x00000004ff107e24 */ /* 0x000fe2000f8e00ff */
[----:B------:R-:W-:Y:S01]  /*0e20*/  PRMT R4, RZ, 0x7610, R4 ;  /* 0x00007610ff047816 */ /* 0x000fe20000000004 */
[----:B------:R-:W-:Y:S02]  /*0e30*/  IMAD.U32 R2, RZ, RZ, UR5 ;  /* 0x00000005ff027e24 */ /* 0x000fe4000f8e00ff */
[----:B------:R-:W-:-:S03]  /*0e40*/  IMAD.U32 R17, RZ, RZ, UR5 ;  /* 0x00000005ff117e24 */ /* 0x000fc6000f8e00ff */
[----:B------:R-:W-:Y:S01]  /*0e50*/  ISETP.GE.U32.AND.EX P0, PT, R2, R5, PT, P0 ;  /* 0x000000050200720c */ /* 0x000fe20003f06100 */
[----:B------:R-:W-:-:S12]  /*0e60*/  IMAD.MOV.U32 R2, RZ, RZ, -0x1 ;  /* 0xffffffffff027424 */ /* 0x000fd800078e00ff */
[----:B------:R-:W-:Y:S05]  /*0e70*/  @P0 BRA `(.L_x_11) ;  /* 0x0000000400500947 */ /* 0x000fea0003800000 */
[----:B------:R-:W-:Y:S01]  /*0e80*/  ULDC.64 UR18, c[0x0][0x628] ;  /* 0x00018a0000127ab9 */ /* 0x000fe20000000a00 */
[C---:B------:R-:W-:Y:S01]  /*0e90*/  R2UR UR20, R16.reuse ;  /* 0x00000000101472ca */ /* 0x040fe200000e0000 */
[----:B------:R-:W-:Y:S01]  /*0ea0*/  ULDC UR16, c[0x0][0x630] ;  /* 0x00018c0000107ab9 */ /* 0x000fe20000000800 */
[----:B------:R-:W-:Y:S02]  /*0eb0*/  ISETP.NE.U32.AND P0, PT, RZ, UR18, PT ;  /* 0x00000012ff007c0c */ /* 0x000fe4000bf05070 */
[----:B------:R-:W-:Y:S02]  /*0ec0*/  R2UR UR4, R16 ;  /* 0x00000000100472ca */ /* 0x000fe400000e0000 */
[----:B------:R-:W-:Y:S02]  /*0ed0*/  ISETP.NE.AND.EX P0, PT, RZ, UR19, PT, P0 ;  /* 0x00000013ff007c0c */ /* 0x000fe4000bf05300 */
[----:B------:R-:W-:-:S11]  /*0ee0*/  R2UR UR5, R17 ;  /* 0x00000000110572ca */ /* 0x000fd600000e0000 */
[----:B------:R-:W-:Y:S05]  /*0ef0*/  @!P0 BRA `(.L_x_12) ;  /* 0x0000000000308947 */ /* 0x000fea0003800000 */
[----:B------:R-:W-:Y:S01]  /*0f00*/  R2UR UR4, R16 ;  /* 0x00000000100472ca */ /* 0x000fe200000e0000 */
[----:B------:R-:W-:Y:S01]  /*0f10*/  ULDC UR12, c[0x0][0x634] ;  /* 0x00018d00000c7ab9 */ /* 0x000fe20000000800 */
[----:B------:R-:W-:-:S11]  /*0f20*/  R2UR UR15, R17 ;  /* 0x00000000110f72ca */ /* 0x000fd600000e0000 */
[----:B------:R-:W-:-:S04]  /*0f30*/  UIADD3 UR12, UP1, UR4, UR12, URZ ;  /* 0x0000000c040c7290 */ /* 0x000fc8000ff3e03f */
[----:B------:R-:W-:-:S04]  /*0f40*/  UIADD3.X UR15, URZ, UR15, URZ, UP1, !UPT ;  /* 0x0000000f3f0f7290 */ /* 0x000fc80008ffe43f */
[----:B------:R-:W-:-:S04]  /*0f50*/  UIMAD.WIDE.U32 UR4, UR15, UR18, URZ ;  /* 0x000000120f0472a5 */ /* 0x000fc8000f8e003f */
[----:B------:R-:W-:Y:S02]  /*0f60*/  UIMAD.WIDE.U32 UR10, UP1, UR12, UR19, UR4 ;  /* 0x000000130c0a72a5 */ /* 0x000fe4000f820004 */
[----:B------:R-:W-:Y:S02]  /*0f70*/  UIMAD.WIDE.U32 UR4, UR12, UR18, URZ ;  /* 0x000000120c0472a5 */ /* 0x000fe4000f8e003f */
[----:B------:R-:W-:Y:S02]  /*0f80*/  UIADD3.X UR13, URZ, URZ, URZ, UP1, !UPT ;  /* 0x0000003f3f0d7290 */ /* 0x000fe40008ffe43f */
[----:B------:R-:W-:Y:S01]  /*0f90*/  UIADD3 URZ, UP1, UR5, UR10, URZ ;  /* 0x0000000a053f7290 */ /* 0x000fe2000ff3e03f */
[----:B------:R-:W-:-:S03]  /*0fa0*/  UMOV UR12, UR11 ;  /* 0x0000000b000c7c82 */ /* 0x000fc60008000000 */
[----:B------:R-:W-:-:S12]  /*0fb0*/  UIMAD.WIDE.U32.X UR4, UR15, UR19, UR12, UP1 ;  /* 0x000000130f0472a5 */ /* 0x000fd800088e040c */
.L_x_12:
[----:B------:R-:W-:Y:S01]  /*0fc0*/  USHF.R.U64 UR4, UR4, UR16, UR5 ;  /* 0x0000001004047299 */ /* 0x000fe20008001205 */
[----:B------:R-:W-:Y:S01]  /*0fd0*/  R2UR UR11, R17 ;  /* 0x00000000110b72ca */ /* 0x000fe200000e0000 */
[----:B------:R-:W-:Y:S02]  /*0fe0*/  USHF.R.U32.HI UR5, URZ, UR16, UR5 ;  /* 0x000000103f057299 */ /* 0x000fe40008011605 */
[----:B------:R-:W-:Y:S01]  /*0ff0*/  UIADD3 UR12, UP1, URZ, -UR4, URZ ;  /* 0x800000043f0c7290 */ /* 0x000fe2000ff3e03f */
[----:B------:R-:W-:Y:S01]  /*1000*/  ULDC.64 UR18, c[0x0][0x620] ;  /* 0x0001880000127ab9 */ /* 0x000fe20000000a00 */
[----:B------:R-:W-:Y:S02]  /*1010*/  UISETP.NE.AND UP2, UPT, UR38, URZ, UPT ;  /* 0x0000003f2600728c */ /* 0x000fe4000bf45270 */
[----:B------:R-:W-:Y:S01]  /*1020*/  UIADD3.X UR5, URZ, ~UR5, URZ, UP1, !UPT ;  /* 0x800000053f057290 */ /* 0x000fe20008ffe43f */
[----:B------:R-:W-:Y:S01]  /*1030*/  UMOV UR10, UR20 ;  /* 0x00000014000a7c82 */ /* 0x000fe20008000000 */
[----:B------:R-:W-:-:S02]  /*1040*/  ULDC UR13, c[0x0][0x618] ;  /* 0x00018600000d7ab9 */ /* 0x000fc40000000800 */
[----:B------:R-:W-:Y:S02]  /*1050*/  UIMAD UR5, UR5, UR18, URZ ;  /* 0x00000012050572a4 */ /* 0x000fe4000f8e023f */
[----:B------:R-:W-:Y:S02]  /*1060*/  UIMAD.WIDE.U32 UR10, UR12, UR18, UR10 ;  /* 0x000000120c0a72a5 */ /* 0x000fe4000f8e000a */
[----:B------:R-:W-:Y:S02]  /*1070*/  UIMAD UR12, UR12, UR19, UR5 ;  /* 0x000000130c0c72a4 */ /* 0x000fe4000f8e0205 */
[----:B------:R-:W-:Y:S02]  /*1080*/  @UP2 UIMAD UR7, UR17, UR9, UR8 ;  /* 0x00000009110722a4 */ /* 0x000fe4000f8e0208 */
[----:B------:R-:W-:Y:S01]  /*1090*/  UIADD3 UR11, UR11, UR12, URZ ;  /* 0x0000000c0b0b7290 */ /* 0x000fe2000fffe03f */
[----:B------:R-:W-:Y:S01]  /*10a0*/  ULDC.64 UR8, c[0x0][0x640] ;  /* 0x0001900000087ab9 */ /* 0x000fe20000000a00 */
[----:B------:R-:W-:-:S02]  /*10b0*/  ULDC UR15, c[0x0][0x608] ;  /* 0x00018200000f7ab9 */ /* 0x000fc40000000800 */
[----:B------:R-:W-:Y:S01]  /*10c0*/  USHF.R.U64 UR20, UR10, UR13, UR11 ;  /* 0x0000000d0a147299 */ /* 0x000fe2000800120b */
[----:B------:R-:W-:Y:S01]  /*10d0*/  ISETP.NE.U32.AND P0, PT, RZ, UR8, PT ;  /* 0x00000008ff007c0c */ /* 0x000fe2000bf05070 */
[----:B------:R-:W-:Y:S01]  /*10e0*/  USHF.R.U32.HI UR11, URZ, UR13, UR11 ;  /* 0x0000000d3f0b7299 */ /* 0x000fe2000801160b */
[----:B------:R-:W-:Y:S02]  /*10f0*/  ULDC UR21, c[0x0][0x658] ;  /* 0x0001960000157ab9 */ /* 0x000fe40000000800 */
[----:B------:R-:W-:Y:S01]  /*1100*/  ISETP.NE.AND.EX P0, PT, RZ, UR9, PT, P0 ;  /* 0x00000009ff007c0c */ /* 0x000fe2000bf05300 */
[----:B------:R-:W-:Y:S02]  /*1110*/  USHF.R.U64 UR25, UR20, UR15, UR11 ;  /* 0x0000000f14197299 */ /* 0x000fe4000800120b */
[----:B------:R-:W-:Y:S01]  /*1120*/  USHF.R.U32.HI UR11, URZ, UR15, UR11 ;  /* 0x0000000f3f0b7299 */ /* 0x000fe2000801160b */
[----:B------:R-:W-:Y:S01]  /*1130*/  UMOV UR10, 0xffffffff ;  /* 0xffffffff000a7882 */ /* 0x000fe20000000000 */
[----:B------:R-:W-:Y:S01]  /*1140*/  ULDC UR5, c[0x0][0x600] ;  /* 0x0001800000057ab9 */ /* 0x000fe20000000800 */
[----:B------:R-:W-:-:S02]  /*1150*/  USHF.L.U32 UR10, UR10, UR21, URZ ;  /* 0x000000150a0a7299 */ /* 0x000fc4000800063f */
[----:B------:R-:W-:Y:S02]  /*1160*/  USHF.R.U64 UR26, UR25, UR21, UR11 ;  /* 0x00000015191a7299 */ /* 0x000fe4000800120b */
[----:B------:R-:W-:Y:S02]  /*1170*/  ULOP3.LUT UR15, URZ, UR10, URZ, 0x33, !UPT ;  /* 0x0000000a3f0f7292 */ /* 0x000fe4000f8e333f */
[----:B------:R-:W-:Y:S02]  /*1180*/  UIADD3 UR19, UR5, -0x1, URZ ;  /* 0xffffffff05137890 */ /* 0x000fe4000fffe03f */
[----:B------:R-:W-:Y:S01]  /*1190*/  USHF.R.U32.HI UR11, URZ, UR21, UR11 ;  /* 0x000000153f0b7299 */ /* 0x000fe2000801160b */
[----:B------:R-:W-:Y:S01]  /*11a0*/  ULDC UR22, c[0x0][0x648] ;  /* 0x0001920000167ab9 */ /* 0x000fe20000000800 */
[----:B------:R-:W-:Y:S01]  /*11b0*/  ULDC UR23, c[0x0][0x638] ;  /* 0x00018e0000177ab9 */ /* 0x000fe20000000800 */
[----:B------:R-:W-:Y:S01]  /*11c0*/  UMOV UR24, 0x1 ;  /* 0x0000000100187882 */ /* 0x000fe20000000000 */
[----:B------:R-:W-:Y:S01]  /*11d0*/  UMOV UR10, UR26 ;  /* 0x0000001a000a7c82 */ /* 0x000fe20008000000 */
[----:B------:R-:W-:Y:S07]  /*11e0*/  @!P0 BRA `(.L_x_13) ;  /* 0x0000000000308947 */ /* 0x000fee0003800000 */
[----:B------:R-:W-:Y:S02]  /*11f0*/  ULDC UR16, c[0x0][0x64c] ;  /* 0x0001930000107ab9 */ /* 0x000fe40000000800 */
        /* <DEDUP_REMOVED lines=8> */
[----:B------:R-:W-:-:S07]  /*1280*/  UIMAD.WIDE.U32.X UR8, UR18, UR9, UR16, UP1 ;  /* 0x00000009120872a5 */ /* 0x000fce00088e0410 */
[----:B------:R-:W-:Y:S01]  /*1290*/  UMOV UR10, UR8 ;  /* 0x00000008000a7c82 */ /* 0x000fe20008000000 */
[----:B------:R-:W-:-:S05]  /*12a0*/  UMOV UR11, UR9 ;  /* 0x00000009000b7c82 */ /* 0x000fca0008000000 */
.L_x_13:
[----:B------:R-:W-:Y:S01]  /*12b0*/  USHF.R.U64 UR9, UR10, UR22, UR11 ;  /* 0x000000160a097299 */ /* 0x000fe2000800120b */
[----:B------:R-:W-:Y:S01]  /*12c0*/  IMAD.MOV.U32 R4, RZ, RZ, 0x1 ;  /* 0x00000001ff047424 */ /* 0x000fe200078e00ff */
[----:B------:R-:W-:Y:S01]  /*12d0*/  USHF.L.U32 UR8, UR24, UR21, URZ ;  /* 0x0000001518087299 */ /* 0x000fe2000800063f */
[----:B------:R-:W-:Y:S01]  /*12e0*/  IMAD.U32 R19, RZ, RZ, UR4 ;  /* 0x00000004ff137e24 */ /* 0x000fe2000f8e00ff */
[----:B------:R-:W-:Y:S02]  /*12f0*/  ULOP3.LUT UR15, UR25, UR15, URZ, 0xc0, !UPT ;  /* 0x0000000f190f7292 */ /* 0x000fe4000f8ec03f */
[----:B------:R-:W-:Y:S02]  /*1300*/  UIADD3 UR10, -UR9, URZ, URZ ;  /* 0x0000003f090a7290 */ /* 0x000fe4000fffe13f */
[----:B------:R-:W-:Y:S02]  /*1310*/  UIMAD UR15, UR8, UR9, UR15 ;  /* 0x00000009080f72a4 */ /* 0x000fe4000f8e020f */
[----:B------:R-:W-:-:S02]  /*1320*/  ULOP3.LUT UR19, UR20, UR19, URZ, 0xc0, !UPT ;  /* 0x0000001314137292 */ /* 0x000fc4000f8ec03f */
[----:B------:R-:W-:Y:S01]  /*1330*/  UIMAD UR8, UR10, UR23, UR26 ;  /* 0x000000170a0872a4 */ /* 0x000fe2000f8e021a */
[----:B------:R-:W-:Y:S01]  /*1340*/  ULDC UR9, c[0x0][0x610] ;  /* 0x0001840000097ab9 */ /* 0x000fe20000000800 */
[----:B------:R-:W-:Y:S02]  /*1350*/  UISETP.NE.AND UP1, UPT, UR38, URZ, UPT ;  /* 0x0000003f2600728c */ /* 0x000fe4000bf25270 */
[----:B------:R-:W-:Y:S02]  /*1360*/  UIMAD UR7, UR15, UR9, UR7 ;  /* 0x000000090f0772a4 */ /* 0x000fe4000f8e0207 */
[----:B------:R-:W-:-:S04]  /*1370*/  UIMAD UR8, UR8, UR5, UR19 ;  /* 0x00000005080872a4 */ /* 0x000fc8000f8e0213 */
[----:B------:R-:W-:Y:S02]  /*1380*/  USEL UR5, UR8, UR7, !UP1 ;  /* 0x0000000708057287 */ /* 0x000fe4000c800000 */
[----:B------:R-:W-:-:S04]  /*1390*/  USEL UR7, UR7, UR8, !UP1 ;  /* 0x0000000807077287 */ /* 0x000fc8000c800000 */
[----:B------:R-:W-:Y:S02]  /*13a0*/  IMAD.U32 R2, RZ, RZ, UR5 ;  /* 0x00000005ff027e24 */ /* 0x000fe4000f8e00ff */
[----:B------:R-:W-:-:S07]  /*13b0*/  IMAD.U32 R18, RZ, RZ, UR7 ;  /* 0x00000007ff127e24 */ /* 0x000fce000f8e00ff */
.L_x_11:
[----:B------:R-:W-:Y:S05]  /*13c0*/  @!P1 BRA `(.L_x_14) ;  /* 0x00000000000c9947 */ /* 0x000fea0003800000 */
[----:B------:R-:W-:Y:S01]  /*13d0*/  UCGABAR_WAIT ;  /* 0x0000000000007dc7 */ /* 0x000fe20008000000 */
[----:B------:R-:W-:Y:S01]  /*13e0*/  CCTL.IVALL ;  /* 0x00000000ff00798f */ /* 0x000fe20002000000 */
[----:B------:R-:W-:Y:S05]  /*13f0*/  BRA `(.L_x_15) ;  /* 0x0000000000047947 */ /* 0x000fea0003800000 */
.L_x_14:
[----:B------:R-:W-:Y:S06]  /*1400*/  BAR.SYNC.DEFER_BLOCKING 0x0 ;  /* 0x0000000000007b1d */ /* 0x000fec0000010000 */
.L_x_15:
[----:B------:R-:W-:Y:S02]  /*1410*/  ULDC UR4, c[0x0][0x28c] ;  /* 0x0000a30000047ab9 */ /* 0x000fe40000000800 */
[----:B------:R-:W-:-:S04]  /*1420*/  UIADD3 UR4, UR4, 0x1f, URZ ;  /* 0x0000001f04047890 */ /* 0x000fc8000fffe03f */
[----:B------:R-:W-:-:S04]  /*1430*/  USHF.R.S32.HI UR5, URZ, 0x1f, UR4 ;  /* 0x0000001f3f057899 */ /* 0x000fc80008011404 */
[----:B------:R-:W-:-:S04]  /*1440*/  ULEA.HI UR5, UR5, UR4, URZ, 0x5 ;  /* 0x0000000405057291 */ /* 0x000fc8000f8f283f */
[----:B------:R-:W-:Y:S01]  /*1450*/  USHF.R.S32.HI UR39, URZ, 0x5, UR5 ;  /* 0x000000053f277899 */ /* 0x000fe20008011405 */
[----:B------:R-:W-:Y:S11]  /*1460*/  @!P2 BRA `(.L_x_16) ;  /* 0x00000054007ca947 */ /* 0x000ff60003800000 */
[----:B------:R-:W-:-:S06]  /*1470*/  UISETP.GT.U32.AND UP1, UPT, UR14, 0x1, UPT ;  /* 0x000000010e00788c */ /* 0x000fcc000bf24070 */
[----:B------:R-:W-:-:S13]  /*1480*/  PLOP3.LUT P0, PT, PT, PT, UP1, 0x80, 0x0 ;  /* 0x000000000000781c */ /* 0x000fda0003f0f018 */
[----:B------:R-:W-:Y:S05]  /*1490*/  @P0 EXIT ;  /* 0x000000000000094d */ /* 0x000fea0003800000 */
.L_x_17:
[----:B------:R-:W-:-:S08]  /*14a0*/  NOP ;  /* 0x0000000000007918 */ /* 0x000fd00000000000 */
[----:B------:R-:W0:Y:S02]  /*14b0*/  USETMAXREG.TRY_ALLOC.CTAPOOL UP1, 0xe8 ;  /* 0x000000e8000079c8 */ /* 0x000e240008020600 */
[----:B0-----:R-:W-:-:S13]  /*14c0*/  PLOP3.LUT P0, PT, PT, PT, UP1, 0x80, 0x0 ;  /* 0x000000000000781c */ /* 0x001fda0003f0f018 */
[----:B------:R-:W-:Y:S05]  /*14d0*/  @!P0 BRA `(.L_x_17) ;  /* 0xfffffffc00f08947 */ /* 0x000fea000383ffff */
[----:B------:R-:W-:-:S13]  /*14e0*/  LOP3.LUT P0, RZ, R4, 0xff, RZ, 0xc0, !PT ;  /* 0x000000ff04ff7812 */ /* 0x000fda000780c0ff */
[----:B------:R-:W-:Y:S05]  /*14f0*/  @!P0 EXIT ;  /* 0x000000000000894d */ /* 0x000fea0003800000 */
[----:B------:R-:W0:Y:S01]  /*1500*/  S2UR UR5, SR_CgaCtaId ;  /* 0x00000000000579c3 */ /* 0x000e220000008800 */
[----:B------:R-:W-:Y:S01]  /*1510*/  VIADD R7, R7, 0xffffffff ;  /* 0xffffffff07077836 */ /* 0x000fe20000000000 */
[CC--:B------:R-:W-:Y:S01]  /*1520*/  LEA.HI R0, R6.reuse, R3.reuse, RZ, 0x2 ;  /* 0x0000000306007211 */ /* 0x0c0fe200078f10ff */
[----:B------:R-:W-:Y:S01]  /*1530*/  USHF.R.U32.HI UR4, URZ, 0x2, UR39 ;  /* 0x000000023f047899 */ /* 0x000fe20008011627 */
[----:B------:R-:W-:Y:S01]  /*1540*/  LEA.HI R6, R6, R3, RZ, 0x5 ;  /* 0x0000000306067211 */ /* 0x000fe200078f28ff */
[----:B------:R-:W-:Y:S01]  /*1550*/  UMOV UR42, 0x400 ;  /* 0x00000400002a7882 */ /* 0x000fe20000000000 */
[----:B------:R-:W-:Y:S01]  /*1560*/  R2UR UR49, R7 ;  /* 0x00000000073172ca */ /* 0x000fe200000e0000 */
[----:B------:R-:W-:Y:S01]  /*1570*/  ULOP3.LUT UR43, UR39, 0x3, URZ, 0xc0, !UPT ;  /* 0x00000003272b7892 */ /* 0x000fe2000f8ec03f */
[--C-:B------:R-:W-:Y:S01]  /*1580*/  SHF.R.S32.HI R90, RZ, 0x2, R0.reuse ;  /* 0x00000002ff5a7819 */ /* 0x100fe20000011400 */
[----:B------:R-:W-:Y:S01]  /*1590*/  ULOP3.LUT UR4, UR4, 0x1, URZ, 0xc0, !UPT ;  /* 0x0000000104047892 */ /* 0x000fe2000f8ec03f */
[----:B------:R-:W-:Y:S01]  /*15a0*/  SHF.R.S32.HI R5, RZ, 0x1f, R0 ;  /* 0x0000001fff057819 */ /* 0x000fe20000011400 */
[----:B------:R-:W-:Y:S01]  /*15b0*/  USEL UR43, UR43, URZ, !UP0 ;  /* 0x0000003f2b2b7287 */ /* 0x000fe2000c000000 */
[----:B------:R-:W-:Y:S01]  /*15c0*/  LOP3.LUT R92, R0, 0xfffffffc, RZ, 0xc0, !PT ;  /* 0xfffffffc005c7812 */ /* 0x000fe200078ec0ff */
[----:B------:R-:W-:Y:S01]  /*15d0*/  UISETP.EQ.U32.AND UP0, UPT, UR4, 0x1, !UP0 ;  /* 0x000000010400788c */ /* 0x000fe2000c702070 */
[----:B------:R-:W-:Y:S01]  /*15e0*/  LEA.HI R5, R5, R90, RZ, 0x3 ;  /* 0x0000005a05057211 */ /* 0x000fe200078f18ff */
[----:B------:R-:W-:Y:S01]  /*15f0*/  UISETP.LT.AND UP1, UPT, UR39, 0x1, UPT ;  /* 0x000000012700788c */ /* 0x000fe2000bf21270 */
[----:B------:R-:W-:Y:S01]  /*1600*/  ISETP.NE.AND P0, PT, R7, RZ, PT ;  /* 0x000000ff0700720c */ /* 0x000fe20003f05270 */
[----:B------:R-:W-:Y:S01]  /*1610*/  ULDC UR6, c[0x0][0x284] ;  /* 0x0000a10000067ab9 */ /* 0x000fe20000000800 */
[----:B------:R-:W-:Y:S01]  /*1620*/  LOP3.LUT R5, R5, 0xfffffff8, RZ, 0xc0, !PT ;  /* 0xfffffff805057812 */ /* 0x000fe200078ec0ff */
[----:B------:R-:W-:Y:S01]  /*1630*/  USHF.L.U32 UR49, UR49, 0x3, URZ ;  /* 0x0000000331317899 */ /* 0x000fe2000800063f */
[----:B------:R-:W-:Y:S01]  /*1640*/  IMAD.IADD R92, R3, 0x1, -R92 ;  /* 0x00000001035c7824 */ /* 0x000fe200078e0a5c */
[----:B------:R-:W-:Y:S01]  /*1650*/  USEL UR45, UR39, 0x1, UP1 ;  /* 0x00000001272d7887 */ /* 0x000fe20008800000 */
[----:B------:R-:W-:Y:S01]  /*1660*/  SEL R100, RZ, 0x1, P0 ;  /* 0x00000001ff647807 */ /* 0x000fe20000000000 */
[----:B------:R-:W-:Y:S01]  /*1670*/  IMAD.IADD R90, R90, 0x1, -R5 ;  /* 0x000000015a5a7824 */ /* 0x000fe200078e0a05 */
[----:B0-----:R-:W-:Y:S01]  /*1680*/  ULEA UR42, UR5, UR42, 0x18 ;  /* 0x0000002a052a7291 */ /* 0x001fe2000f8ec03f */
[----:B------:R-:W-:Y:S01]  /*1690*/  SHF.R.S32.HI R5, RZ, 0x5, R6 ;  /* 0x00000005ff057819 */ /* 0x000fe20000011406 */
[----:B------:R-:W-:Y:S01]  /*16a0*/  IMAD.U32 R94, RZ, RZ, UR49 ;  /* 0x00000031ff5e7e24 */ /* 0x000fe2000f8e00ff */
[----:B------:R-:W-:Y:S01]  /*16b0*/  ULOP3.LUT UR40, UR36, 0x1, URZ, 0xfc, !UPT ;  /* 0x0000000124287892 */ /* 0x000fe2000f8efc3f */
[--C-:B------:R-:W-:Y:S01]  /*16c0*/  SHF.R.S32.HI R91, RZ, 0x1f, R90.reuse ;  /* 0x0000001fff5b7819 */ /* 0x100fe2000001145a */
[----:B------:R-:W-:Y:S01]  /*16d0*/  UIADD3 UR44, UR42, 0x50, URZ ;  /* 0x000000502a2c7890 */ /* 0x000fe2000fffe03f */
[C-C-:B------:R-:W-:Y:S01]  /*16e0*/  IMAD R97, R5.reuse, -0x10, -R90.reuse ;  /* 0xfffffff005617824 */ /* 0x140fe200078e0a5a */
[----:B------:R-:W-:Y:S01]  /*16f0*/  UIADD3 UR4, UR42, 0x180, URZ ;  /* 0x000001802a047890 */ /* 0x000fe2000fffe03f */
[C---:B------:R-:W-:Y:S01]  /*1700*/  LOP3.LUT R96, R94.reuse, 0x8, RZ, 0xc0, !PT ;  /* 0x000000085e607812 */ /* 0x040fe200078ec0ff */
[----:B------:R-:W-:Y:S01]  /*1710*/  UIADD3 UR5, UR42, 0x4180, URZ ;  /* 0x000041802a057890 */ /* 0x000fe2000fffe03f */
[----:B------:R-:W-:Y:S01]  /*1720*/  IMAD.WIDE R90, R5, 0x10, R90 ;  /* 0x00000010055a7825 */ /* 0x000fe200078e025a */
[----:B------:R-:W-:Y:S01]  /*1730*/  USHF.R.U32.HI UR4, URZ, 0x4, UR4 ;  /* 0x000000043f047899 */ /* 0x000fe20008011604 */
[----:B------:R-:W-:Y:S01]  /*1740*/  LOP3.LUT R94, R94, 0x8, RZ, 0xc, !PT ;  /* 0x000000085e5e7812 */ /* 0x000fe200078e0cff */
[----:B------:R-:W-:Y:S01]  /*1750*/  USHF.R.U32.HI UR5, URZ, 0x4, UR5 ;  /* 0x000000043f057899 */ /* 0x000fe20008011605 */
[----:B------:R-:W-:Y:S01]  /*1760*/  IMAD.U32 R93, RZ, RZ, UR44 ;  /* 0x0000002cff5d7e24 */ /* 0x000fe2000f8e00ff */
[----:B------:R-:W-:Y:S01]  /*1770*/  ULOP3.LUT UR4, UR4, 0x3fff, URZ, 0xc0, !UPT ;  /* 0x00003fff04047892 */ /* 0x000fe2000f8ec03f */
[----:B------:R-:W-:Y:S01]  /*1780*/  LOP3.LUT R96, R96, 0x18, RZ, 0x3c, !PT ;  /* 0x0000001860607812 */ /* 0x000fe200078e3cff */
[----:B------:R-:W-:Y:S01]  /*1790*/  ULOP3.LUT UR5, UR5, 0x3fff, URZ, 0xc0, !UPT ;  /* 0x00003fff05057892 */ /* 0x000fe2000f8ec03f */
[----:B------:R-:W-:Y:S01]  /*17a0*/  VIADD R95, R93, UR49 ;  /* 0x000000315d5f7c36 */ /* 0x000fe20008000000 */
[----:B------:R-:W-:Y:S01]  /*17b0*/  USHF.L.U32 UR41, UR39, 0x1, URZ ;  /* 0x0000000127297899 */ /* 0x000fe2000800063f */
[----:B------:R-:W-:Y:S01]  /*17c0*/  VIADD R97, R97, UR6 ;  /* 0x0000000661617c36 */ /* 0x000fe20008000000 */
[----:B------:R-:W-:-:S02]  /*17d0*/  UIADD3 UR45, -UR45, UR39, URZ ;  /* 0x000000272d2d7290 */ /* 0x000fc4000fffe13f */
[----:B------:R-:W-:Y:S02]  /*17e0*/  USEL UR46, URZ, 0x1, !UP0 ;  /* 0x000000013f2e7887 */ /* 0x000fe4000c000000 */
[----:B------:R-:W-:Y:S02]  /*17f0*/  ULOP3.LUT UR47, UR4, 0x10000, URZ, 0xfc, !UPT ;  /* 0x00010000042f7892 */ /* 0x000fe4000f8efc3f */
[----:B------:R-:W-:-:S12]  /*1800*/  ULOP3.LUT UR48, UR5, 0x10000, URZ, 0xfc, !UPT ;  /* 0x0001000005307892 */ /* 0x000fd8000f8efc3f */
.L_x_165:
[----:B------:R-:W-:Y:S01]  /*1810*/  SHF.L.U32 R0, R100, 0x1f, RZ ;  /* 0x0000001f64007819 */ /* 0x000fe200000006ff */
[----:B------:R-:W-:Y:S02]  /*1820*/  ULDC UR4, c[0x0][0x28c] ;  /* 0x0000a30000047ab9 */ /* 0x000fe40000000800 */
[----:B------:R-:W-:Y:S01]  /*1830*/  ISETP.LT.AND P1, PT, RZ, UR4, PT ;  /* 0x00000004ff007c0c */ /* 0x000fe2000bf21270 */
[----:B------:R-:W0:Y:S02]  /*1840*/  SYNCS.PHASECHK.TRANS64.TRYWAIT P0, [R93+UR49], R0 ;  /* 0x000000005d0075a7 */ /* 0x000e240008000171 */
[----:B0-23--:R-:W-:Y:S10]  /*1850*/  @!P0 BRA `(.L_x_18) ;  /* 0x0000006000d08947 */ /* 0x00dff40003800000 */
.L_x_187:
[----:B------:R-:W-:Y:S05]  /*1860*/  @P1 BRA `(.L_x_19) ;  /* 0x0000000000401947 */ /* 0x000fea0003800000 */
[----:B0-----:R-:W-:Y:S01]  /*1870*/  MOV R0, 0x0 ;  /* 0x0000000000007802 */ /* 0x001fe20000000f00 */
[----:B------:R-:W-:Y:S01]  /*1880*/  ULDC.64 UR4, c[0x4][0x68] ;  /* 0x01001a0000047ab9 */ /* 0x000fe20000000a00 */
[----:B------:R-:W-:Y:S01]  /*1890*/  ULDC.64 UR6, c[0x4][0x8] ;  /* 0x0100020000067ab9 */ /* 0x000fe20000000a00 */
[----:B------:R-:W-:Y:S01]  /*18a0*/  IMAD.U32 R4, RZ, RZ, UR4 ;  /* 0x00000004ff047e24 */ /* 0x000fe2000f8e00ff */
[----:B------:R0:W1:Y:S01]  /*18b0*/  LDC.64 R14, c[0x4][R0] ;  /* 0x01000000000e7b82 */ /* 0x0000620000000a00 */
[----:B------:R-:W-:Y:S01]  /*18c0*/  IMAD.U32 R5, RZ, RZ, UR5 ;  /* 0x00000005ff057e24 */ /* 0x000fe2000f8e00ff */
[----:B------:R-:W-:Y:S01]  /*18d0*/  ULDC.64 UR4, c[0x4][0x70] ;  /* 0x01001c0000047ab9 */ /* 0x000fe20000000a00 */
[----:B------:R-:W-:Y:S02]  /*18e0*/  IMAD.U32 R10, RZ, RZ, UR6 ;  /* 0x00000006ff0a7e24 */ /* 0x000fe4000f8e00ff */
[----:B------:R-:W-:Y:S02]  /*18f0*/  IMAD.U32 R6, RZ, RZ, UR4 ;  /* 0x00000004ff067e24 */ /* 0x000fe4000f8e00ff */
[----:B------:R-:W-:-:S02]  /*1900*/  IMAD.U32 R7, RZ, RZ, UR5 ;  /* 0x00000005ff077e24 */ /* 0x000fc4000f8e00ff */
[----:B------:R-:W-:Y:S02]  /*1910*/  IMAD.U32 R11, RZ, RZ, UR7 ;  /* 0x00000007ff0b7e24 */ /* 0x000fe4000f8e00ff */
[----:B------:R-:W-:Y:S02]  /*1920*/  IMAD.MOV.U32 R8, RZ, RZ, 0x1e1 ;  /* 0x000001e1ff087424 */ /* 0x000fe400078e00ff */
[----:B------:R-:W-:Y:S02]  /*1930*/  IMAD.MOV.U32 R12, RZ, RZ, 0x1 ;  /* 0x00000001ff0c7424 */ /* 0x000fe400078e00ff */
[----:B0-----:R-:W-:-:S07]  /*1940*/  IMAD.MOV.U32 R13, RZ, RZ, RZ ;  /* 0x000000ffff0d7224 */ /* 0x001fce00078e00ff */
[----:B------:R-:W-:-:S07]  /*1950*/  LEPC R20, `(.L_x_19) ;  /* 0x000000001014794e */ /* 0x000fce0000000000 */
[----:B-1---5:R-:W-:Y:S05]  /*1960*/  CALL.ABS.NOINC R14 ;  /* 0x000000000e007343 */ /* 0x022fea0003c00000 */
.L_x_19:
[----:B0-----:R-:W-:-:S05]  /*1970*/  IMAD.U32 R0, RZ, RZ, UR40 ;  /* 0x00000028ff007e24 */ /* 0x001fca000f8e00ff */
[----:B------:R-:W-:-:S13]  /*1980*/  ISETP.NE.AND P0, PT, R0, 0x3, PT ;  /* 0x000000030000780c */ /* 0x000fda0003f05270 */
[----:B------:R-:W-:Y:S05]  /*1990*/  @!P0 BRA `(.L_x_20) ;  /* 0x0000000000048947 */ /* 0x000fea0003800000 */
[----:B------:R-:W-:Y:S01]  /*19a0*/  BPT.TRAP 0x1 ;  /* 0x000000040000795c */ /* 0x000fe20000300000 */
.L_x_20:
[----:B------:R-:W-:Y:S02]  /*19b0*/  IMAD.U32 R3, RZ, RZ, UR43 ;  /* 0x0000002bff037e24 */ /* 0x000fe4000f8e00ff */
[----:B------:R-:W-:-:S03]  /*19c0*/  IMAD.U32 R0, RZ, RZ, UR46 ;  /* 0x0000002eff007e24 */ /* 0x000fc6000f8e00ff */
[----:B------:R-:W-:Y:S02]  /*19d0*/  LEA R3, R3, UR42, 0x3 ;  /* 0x0000002a03037c11 */ /* 0x000fe4000f8e18ff */
[----:B------:R-:W-:-:S04]  /*19e0*/  SHF.L.U32 R0, R0, 0x1f, RZ ;  /* 0x0000001f00007819 */ /* 0x000fc800000006ff */
[----:B------:R0:W1:Y:S01]  /*19f0*/  SYNCS.PHASECHK.TRANS64.TRYWAIT P1, [R3+URZ], R0 ;  /* 0x00000000030075a7 */ /* 0x000062000802017f */
[----:B------:R-:W-:Y:S05]  /*1a00*/  @!P0 BRA `(.L_x_21) ;  /* 0x0000000000048947 */ /* 0x000fea0003800000 */
[----:B------:R-:W-:Y:S01]  /*1a10*/  BPT.TRAP 0x1 ;  /* 0x000000040000795c */ /* 0x000fe20000300000 */
.L_x_21:
[----:B-1----:R-:W-:Y:S05]  /*1a20*/  @P1 BRA `(.L_x_22) ;  /* 0x0000000000081947 */ /* 0x002fea0003800000 */
[----:B------:R-:W1:Y:S02]  /*1a30*/  SYNCS.PHASECHK.TRANS64.TRYWAIT P1, [R3+URZ], R0 ;  /* 0x00000000030075a7 */ /* 0x000e64000802017f */
[----:B-1----:R-:W-:Y:S05]  /*1a40*/  @!P1 BRA `(.L_x_23) ;  /* 0x0000006000689947 */ /* 0x002fea0003800000 */
.L_x_22:
[----:B------:R-:W-:Y:S05]  /*1a50*/  WARPSYNC.ALL ;  /* 0x0000000000007948 */ /* 0x000fea0003800000 */
[----:B------:R-:W-:Y:S01]  /*1a60*/  ULEA UR4, UR43, UR47, 0x8 ;  /* 0x0000002f2b047291 */ /* 0x000fe2000f8e403f */
[----:B------:R-:W-:Y:S01]  /*1a70*/  WARPGROUP.ARRIVE ;  /* 0x00000000000079c5 */ /* 0x000fe20000000000 */
[----:B------:R-:W-:Y:S01]  /*1a80*/  ULEA UR6, UR43, UR48, 0x9 ;  /* 0x000000302b067291 */ /* 0x000fe2000f8e483f */
[----:B01----:R-:W-:Y:S01]  /*1a90*/  IMAD.U32 R0, RZ, RZ, UR45 ;  /* 0x0000002dff007e24 */ /* 0x003fe2000f8e00ff */
[----:B------:R-:W-:Y:S01]  /*1aa0*/  UMOV UR5, 0x80000020 ;  /* 0x8000002000057882 */ /* 0x000fe20000000000 */
[----:B------:R-:W-:-:S03]  /*1ab0*/  UMOV UR7, 0x80000020 ;  /* 0x8000002000077882 */ /* 0x000fc60000000000 */
[----:B------:R-:W-:-:S03]  /*1ac0*/  ISETP.GE.AND P1, PT, R0, 0x1, PT ;  /* 0x000000010000780c */ /* 0x000fc60003f26270 */
[----:B------:R-:W-:Y:S01]  /*1ad0*/  HGMMA.64x128x16.F32.BF16 R24, gdesc[UR4], RZ, !UPT, gsb0 ;  /* 0x01e00000041879f0 */ /* 0x000fe2000c0018ff */
[----:B------:R-:W-:Y:S02]  /*1ae0*/  UIADD3 UR4, UR4, 0x2, URZ ;  /* 0x0000000204047890 */ /* 0x000fe4000fffe03f */
[----:B------:R-:W-:Y:S01]  /*1af0*/  UIADD3 UR6, UR6, 0x2, URZ ;  /* 0x0000000206067890 */ /* 0x000fe2000fffe03f */
[----:B------:R-:W-:Y:S01]  /*1b00*/  UMOV UR5, 0x80000020 ;  /* 0x8000002000057882 */ /* 0x000fe20000000000 */
[----:B------:R-:W-:Y:S01]  /*1b10*/  UMOV UR7, 0x80000020 ;  /* 0x8000002000077882 */ /* 0x000fe20000000000 */
[----:B------:R-:W-:Y:S02]  /*1b20*/  WARPGROUP.DEPBAR.LE gsb0, 0x0 ;  /* 0x00008000000079c5 */ /* 0x000fe40000010000 */
[----:B------:R-:W-:-:S06]  /*1b30*/  WARPGROUP.ARRIVE ;  /* 0x00000000000079c5 */ /* 0x000fcc0000000000 */
[----:B------:R-:W-:Y:S03]  /*1b40*/  HGMMA.64x128x16.F32.BF16 R24, gdesc[UR4], R24, gsb0 ;  /* 0x01e00000041879f0 */ /* 0x000fe60008001818 */
[----:B------:R-:W-:Y:S02]  /*1b50*/  WARPGROUP.DEPBAR.LE gsb0, 0x0 ;  /* 0x00008000000079c5 */ /* 0x000fe40000010000 */
[----:B------:R-:W-:Y:S05]  /*1b60*/  @!P1 BRA `(.L_x_24) ;  /* 0x0000000000d89947 */ /* 0x000fea0003800000 */
[----:B------:R-:W-:Y:S01]  /*1b70*/  UIADD3 UR4, UR43, 0x1, URZ ;  /* 0x000000012b047890 */ /* 0x000fe2000fffe03f */
[----:B------:R-:W-:Y:S02]  /*1b80*/  IMAD.U32 R0, RZ, RZ, UR45 ;  /* 0x0000002dff007e24 */ /* 0x000fe4000f8e00ff */
[----:B------:R-:W-:Y:S01]  /*1b90*/  IMAD.U32 R3, RZ, RZ, UR43 ;  /* 0x0000002bff037e24 */ /* 0x000fe2000f8e00ff */
[----:B------:R-:W-:-:S04]  /*1ba0*/  UISETP.NE.AND UP0, UPT, UR4, 0x4, UPT ;  /* 0x000000040400788c */ /* 0x000fc8000bf05270 */
[----:B------:R-:W-:Y:S02]  /*1bb0*/  USEL UR5, URZ, 0x1, UP0 ;  /* 0x000000013f057887 */ /* 0x000fe40008000000 */
[----:B------:R-:W-:Y:S02]  /*1bc0*/  USEL UR8, UR4, URZ, UP0 ;  /* 0x0000003f04087287 */ /* 0x000fe40008000000 */
[----:B------:R-:W-:-:S06]  /*1bd0*/  ULOP3.LUT UR5, UR46, UR5, URZ, 0x3c, !UPT ;  /* 0x000000052e057292 */ /* 0x000fcc000f8e3c3f */
[----:B------:R-:W-:-:S07]  /*1be0*/  IMAD.U32 R6, RZ, RZ, UR5 ;  /* 0x00000005ff067e24 */ /* 0x000fce000f8e00ff */
.L_x_31:
[----:B------:R-:W-:Y:S05]  /*1bf0*/  @!P0 BRA `(.L_x_25) ;  /* 0x0000000000048947 */ /* 0x000fea0003800000 */
[----:B------:R-:W-:Y:S01]  /*1c00*/  BPT.TRAP 0x1 ;  /* 0x000000040000795c */ /* 0x000fe20000300000 */
.L_x_25:
[----:B------:R-:W-:Y:S01]  /*1c10*/  ULEA UR4, UR8, UR42, 0x3 ;  /* 0x0000002a08047291 */ /* 0x000fe2000f8e183f */
[----:B------:R-:W-:-:S08]  /*1c20*/  SHF.L.U32 R4, R6, 0x1f, RZ ;  /* 0x0000001f06047819 */ /* 0x000fd000000006ff */
[----:B------:R0:W1:Y:S01]  /*1c30*/  SYNCS.PHASECHK.TRANS64.TRYWAIT P1, [UR4], R4 ;  /* 0x00000004ff0075a7 */ /* 0x0000620008020144 */
[----:B------:R-:W-:Y:S05]  /*1c40*/  @!P0 BRA `(.L_x_26) ;  /* 0x0000000000048947 */ /* 0x000fea0003800000 */
[----:B------:R-:W-:Y:S01]  /*1c50*/  BPT.TRAP 0x1 ;  /* 0x000000040000795c */ /* 0x000fe20000300000 */
.L_x_26:
[----:B-1----:R-:W-:Y:S05]  /*1c60*/  @P1 BRA `(.L_x_27) ;  /* 0x0000000000081947 */ /* 0x002fea0003800000 */
[----:B------:R-:W1:Y:S02]  /*1c70*/  SYNCS.PHASECHK.TRANS64.TRYWAIT P1, [UR4], R4 ;  /* 0x00000004ff0075a7 */ /* 0x000e640008020144 */
[----:B-1----:R-:W-:Y:S05]  /*1c80*/  @!P1 BRA `(.L_x_28) ;  /* 0x0000005c00ec9947 */ /* 0x002fea0003800000 */
.L_x_27:
[----:B------:R-:W-:Y:S01]  /*1c90*/  ULEA UR4, UR8, UR47, 0x8 ;  /* 0x0000002f08047291 */ /* 0x000fe2000f8e403f */
[----:B------:R-:W-:Y:S01]  /*1ca0*/  WARPGROUP.ARRIVE ;  /* 0x00000000000079c5 */ /* 0x000fe20000000000 */
[----:B------:R-:W-:Y:S01]  /*1cb0*/  ULEA UR6, UR8, UR48, 0x9 ;  /* 0x0000003008067291 */ /* 0x000fe2000f8e483f */
[----:B------:R-:W-:Y:S01]  /*1cc0*/  UMOV UR5, 0x80000020 ;  /* 0x8000002000057882 */ /* 0x000fe20000000000 */
[----:B------:R-:W-:-:S07]  /*1cd0*/  UMOV UR7, 0x80000020 ;  /* 0x8000002000077882 */ /* 0x000fce0000000000 */
[----:B------:R-:W-:Y:S01]  /*1ce0*/  HGMMA.64x128x16.F32.BF16 R24, gdesc[UR4], R24, gsb0 ;  /* 0x01e00000041879f0 */ /* 0x000fe20008001818 */
        /* <DEDUP_REMOVED lines=9> */
[----:B------:R-:W-:Y:S01]  /*1d80*/  BPT.TRAP 0x1 ;  /* 0x000000040000795c */ /* 0x000fe20000300000 */
.L_x_29:
[----:B------:R-:W-:Y:S01]  /*1d90*/  ISETP.NE.AND P1, PT, R23, RZ, PT ;  /* 0x000000ff1700720c */ /* 0x000fe20003f25270 */
[----:B------:R-:W-:-:S12]  /*1da0*/  UISETP.GT.U32.AND UP0, UPT, UR36, 0x1, UPT ;  /* 0x000000012400788c */ /* 0x000fd8000bf04070 */
[----:B01----:R-:W-:-:S05]  /*1db0*/  @P1 LEA R4, R3, UR42, 0x3 ;  /* 0x0000002a03041c11 */ /* 0x003fca000f8e18ff */
[----:B------:R-:W-:-:S05]  /*1dc0*/  @P1 VIADD R5, R4, 0x20 ;  /* 0x0000002004051836 */ /* 0x000fca0000000000 */
[----:B------:R-:W-:-:S04]  /*1dd0*/  @P1 PRMT R5, R22, 0x654, R5 ;  /* 0x0000065416051816 */ /* 0x000fc80000000005 */
[----:B------:R0:W-:Y:S01]  /*1de0*/  @P1 SYNCS.ARRIVE.TRANS64.RED.A1T0 RZ, [R5+URZ], RZ ;  /* 0x000000ff05ff19a7 */ /* 0x0001e2000810043f */
[----:B------:R-:W-:-:S13]  /*1df0*/  PLOP3.LUT P1, PT, PT, PT, UP0, 0x80, 0x0 ;  /* 0x000000000000781c */ /* 0x000fda0003f2f008 */
[----:B0-----:R-:W-:Y:S05]  /*1e00*/  @P1 BRA `(.L_x_30) ;  /* 0x0000000000041947 */ /* 0x001fea0003800000 */
[----:B------:R-:W-:Y:S01]  /*1e10*/  BPT.TRAP 0x1 ;  /* 0x000000040000795c */ /* 0x000fe20000300000 */
.L_x_30:
[----:B------:R-:W-:Y:S01]  /*1e20*/  UIADD3 UR8, UR8, 0x1, URZ ;  /* 0x0000000108087890 */ /* 0x000fe2000fffe03f */
[C---:B------:R-:W-:Y:S01]  /*1e30*/  ISETP.GT.AND P2, PT, R0.reuse, 0x1, PT ;  /* 0x000000010000780c */ /* 0x040fe20003f44270 */
[----:B------:R-:W-:Y:S02]  /*1e40*/  VIADD R3, R3, 0x1 ;  /* 0x0000000103037836 */ /* 0x000fe40000000000 */
[----:B------:R-:W-:Y:S01]  /*1e50*/  UISETP.NE.AND UP0, UPT, UR8, 0x4, UPT ;  /* 0x000000040800788c */ /* 0x000fe2000bf05270 */
[----:B------:R-:W-:Y:S02]  /*1e60*/  VIADD R0, R0, 0xffffffff ;  /* 0xffffffff00007836 */ /* 0x000fe40000000000 */
[C---:B------:R-:W-:Y:S01]  /*1e70*/  ISETP.NE.AND P1, PT, R3.reuse, 0x4, PT ;  /* 0x000000040300780c */ /* 0x040fe20003f25270 */
[----:B------:R-:W-:Y:S02]  /*1e80*/  USEL UR4, URZ, 0x1, UP0 ;  /* 0x000000013f047887 */ /* 0x000fe40008000000 */
[----:B------:R-:W-:Y:S01]  /*1e90*/  USEL UR8, UR8, URZ, UP0 ;  /* 0x0000003f08087287 */ /* 0x000fe20008000000 */
[----:B------:R-:W-:-:S03]  /*1ea0*/  SEL R3, R3, RZ, P1 ;  /* 0x000000ff03037207 */ /* 0x000fc60000800000 */
[----:B------:R-:W-:Y:S01]  /*1eb0*/  LOP3.LUT R6, R6, UR4, RZ, 0x3c, !PT ;  /* 0x0000000406067c12 */ /* 0x000fe2000f8e3cff */
[----:B------:R-:W-:Y:S07]  /*1ec0*/  @P2 BRA `(.L_x_31) ;  /* 0xfffffffc00482947 */ /* 0x000fee000383ffff */
.L_x_24:
[----:B------:R-:W0:Y:S01]  /*1ed0*/  LDC R0, c[0x0][0x28c] ;  /* 0x0000a300ff007b82 */ /* 0x000e220000000800 */
[----:B------:R1:W-:Y:S01]  /*1ee0*/  SYNCS.ARRIVE.TRANS64.A1T0 RZ, [R94+UR44], RZ ;  /* 0x000000ff5eff79a7 */ /* 0x0003e2000810002c */
[----:B0-----:R-:W-:-:S13]  /*1ef0*/  ISETP.GE.AND P1, PT, R0, 0x1, PT ;  /* 0x000000010000780c */ /* 0x001fda0003f26270 */
[----:B-1----:R-:W-:Y:S05]  /*1f00*/  @!P1 BRA `(.L_x_32) ;  /* 0x0000000000409947 */ /* 0x002fea0003800000 */
[----:B------:R-:W-:Y:S05]  /*1f10*/  @!P0 BRA `(.L_x_33) ;  /* 0x0000000000048947 */ /* 0x000fea0003800000 */
[----:B------:R-:W-:Y:S01]  /*1f20*/  BPT.TRAP 0x1 ;  /* 0x000000040000795c */ /* 0x000fe20000300000 */
.L_x_33:
[----:B------:R-:W-:Y:S01]  /*1f30*/  ISETP.NE.AND P0, PT, R23, RZ, PT ;  /* 0x000000ff1700720c */ /* 0x000fe20003f05270 */
[----:B------:R-:W-:-:S12]  /*1f40*/  IMAD.U32 R3, RZ, RZ, UR42 ;  /* 0x0000002aff037e24 */ /* 0x000fd8000f8e00ff */
[----:B------:R-:W-:-:S05]  /*1f50*/  VOTEU.ANY UP0, P0 ;  /* 0x00000000003f7886 */ /* 0x000fca0000000100 */
[----:B------:R-:W-:Y:S02]  /*1f60*/  @UP0 UIADD3 UR4, UR45, UR43, URZ ;  /* 0x0000002b2d040290 */ /* 0x000fe4000fffe03f */
[----:B------:R-:W-:-:S04]  /*1f70*/  UISETP.GT.U32.AND UP0, UPT, UR36, 0x1, UPT ;  /* 0x000000012400788c */ /* 0x000fc8000bf04070 */
[----:B------:R-:W-:-:S04]  /*1f80*/  IMAD.U32 R0, RZ, RZ, UR4 ;  /* 0x00000004ff007e24 */ /* 0x000fc8000f8e00ff */
[----:B------:R-:W-:-:S05]  /*1f90*/  @P0 IMAD.SHL.U32 R0, R0, 0x8, RZ ;  /* 0x0000000800000824 */ /* 0x000fca00078e00ff */
[----:B------:R-:W-:-:S04]  /*1fa0*/  @P0 LOP3.LUT R0, R0, 0x18, RZ, 0xc0, !PT ;  /* 0x0000001800000812 */ /* 0x000fc800078ec0ff */
[----:B------:R-:W-:-:S04]  /*1fb0*/  @P0 IADD3 R3, R3, 0x20, R0 ;  /* 0x0000002003030810 */ /* 0x000fc80007ffe000 */
[----:B------:R-:W-:-:S04]  /*1fc0*/  @P0 PRMT R3, R22, 0x654, R3 ;  /* 0x0000065416030816 */ /* 0x000fc80000000003 */
[----:B------:R0:W-:Y:S01]  /*1fd0*/  @P0 SYNCS.ARRIVE.TRANS64.RED.A1T0 RZ, [R3+URZ], RZ ;  /* 0x000000ff03ff09a7 */ /* 0x0001e2000810043f */
[----:B------:R-:W-:-:S13]  /*1fe0*/  PLOP3.LUT P0, PT, PT, PT, UP0, 0x80, 0x0 ;  /* 0x000000000000781c */ /* 0x000fda0003f0f008 */
[----:B0-----:R-:W-:Y:S05]  /*1ff0*/  @P0 BRA `(.L_x_32) ;  /* 0x0000000000040947 */ /* 0x001fea0003800000 */
[----:B------:R-:W-:Y:S01]  /*2000*/  BPT.TRAP 0x1 ;  /* 0x000000040000795c */ /* 0x000fe20000300000 */
.L_x_32:
[----:B------:R-:W-:Y:S01]  /*2010*/  SHF.L.U32 R0, R100, 0x1f, RZ ;  /* 0x0000001f64007819 */ /* 0x000fe200000006ff */
[----:B------:R-:W-:Y:S01]  /*2020*/  UIADD3 UR43, UR41, UR43, URZ ;  /* 0x0000002b292b7290 */ /* 0x000fe2000fffe03f */
[----:B------:R-:W0:Y:S01]  /*2030*/  LDC R9, c[0x0][0x288] ;  /* 0x0000a200ff097b82 */ /* 0x000e220000000800 */
[----:B------:R-:W-:Y:S02]  /*2040*/  IMAD.SHL.U32 R10, R92, 0x2, RZ ;  /* 0x000000025c0a7824 */ /* 0x000fe400078e00ff */
[----:B------:R-:W-:Y:S02]  /*2050*/  USHF.R.U32.HI UR4, URZ, 0x2, UR43 ;  /* 0x000000023f047899 */ /* 0x000fe4000801162b */
[----:B------:R-:W-:Y:S01]  /*2060*/  UISETP.GT.U32.AND UP0, UPT, UR43, 0x3, UPT ;  /* 0x000000032b00788c */ /* 0x000fe2000bf04070 */
[----:B------:R-:W-:Y:S01]  /*2070*/  SHF.R.S32.HI R11, RZ, 0x1f, R10 ;  /* 0x0000001fff0b7819 */ /* 0x000fe2000001140a */
[----:B------:R-:W-:Y:S01]  /*2080*/  ULOP3.LUT UR4, UR4, 0x1, URZ, 0xc0, !UPT ;  /* 0x0000000104047892 */ /* 0x000fe2000f8ec03f */
[----:B------:R-:W1:Y:S01]  /*2090*/  SYNCS.PHASECHK.TRANS64.TRYWAIT P0, [R93+UR49+0x10], R0 ;  /* 0x000010005d0075a7 */ /* 0x000e620008000171 */
[----:B------:R-:W-:-:S02]  /*20a0*/  UISETP.LT.U32.AND UP0, UPT, UR41, 0x4, UP0 ;  /* 0x000000042900788c */ /* 0x000fc40008701070 */
[----:B------:R-:W-:Y:S02]  /*20b0*/  UISETP.NE.U32.AND UP1, UPT, UR4, 0x1, UPT ;  /* 0x000000010400788c */ /* 0x000fe4000bf25070 */
[----:B------:R-:W-:Y:S02]  /*20c0*/  USEL UR5, URZ, 0x1, !UP0 ;  /* 0x000000013f057887 */ /* 0x000fe4000c000000 */
[----:B------:R-:W-:Y:S02]  /*20d0*/  UISETP.GT.U32.AND UP1, UPT, UR41, 0x3, !UP1 ;  /* 0x000000032900788c */ /* 0x000fe4000cf24070 */
[----:B------:R-:W-:Y:S02]  /*20e0*/  ULOP3.LUT UR43, UR43, 0x3, URZ, 0xc0, !UPT ;  /* 0x000000032b2b7892 */ /* 0x000fe4000f8ec03f */
[----:B------:R-:W-:-:S04]  /*20f0*/  USEL UR4, URZ, 0x1, !UP1 ;  /* 0x000000013f047887 */ /* 0x000fc8000c800000 */
[----:B------:R-:W-:Y:S01]  /*2100*/  ULOP3.LUT UR46, UR4, UR46, UR5, 0x96, !UPT ;  /* 0x0000002e042e7292 */ /* 0x000fe2000f8e9605 */
[----:B01----:R-:W-:Y:S11]  /*2110*/  @!P0 BRA `(.L_x_34) ;  /* 0x0000005800e08947 */ /* 0x003ff60003800000 */
.L_x_188:
[----:B0-----:R-:W-:Y:S01]  /*2120*/  IMAD.SHL.U32 R0, R18, 0x40, RZ ;  /* 0x0000004012007824 */ /* 0x001fe200078e00ff */
[----:B------:R-:W-:Y:S01]  /*2130*/  ULDC UR6, c[0x0][0x284] ;  /* 0x0000a10000067ab9 */ /* 0x000fe20000000800 */
[----:B------:R-:W-:Y:S01]  /*2140*/  IMAD.SHL.U32 R20, R2, 0x80, RZ ;  /* 0x0000008002147824 */ /* 0x000fe200078e00ff */
[----:B------:R-:W-:Y:S01]  /*2150*/  SHF.R.S32.HI R13, RZ, 0x1f, R19 ;  /* 0x0000001fff0d7819 */ /* 0x000fe20000011413 */
[----:B------:R-:W-:Y:S01]  /*2160*/  ULDC.64 UR4, c[0x0][0x5d0] ;  /* 0x0001740000047ab9 */ /* 0x000fe20000000a00 */
[----:B------:R-:W-:Y:S01]  /*2170*/  ISETP.GE.AND P0, PT, R0, UR6, PT ;  /* 0x0000000600007c0c */ /* 0x000fe2000bf06270 */
[----:B------:R-:W-:Y:S01]  /*2180*/  IMAD.WIDE.U32 R2, R19, UR4, R10 ;  /* 0x0000000413027c25 */ /* 0x000fe2000f8e000a */
[----:B------:R-:W-:Y:S02]  /*2190*/  SHF.R.S32.HI R21, RZ, 0x1f, R20 ;  /* 0x0000001fff157819 */ /* 0x000fe40000011414 */
[----:B------:R-:W-:Y:S01]  /*21a0*/  ISETP.GE.OR P0, PT, R20, R9, P0 ;  /* 0x000000091400720c */ /* 0x000fe20000706670 */
[----:B------:R-:W-:-:S04]  /*21b0*/  IMAD R4, R13, UR4, RZ ;  /* 0x000000040d047c24 */ /* 0x000fc8000f8e02ff */
[----:B------:R-:W-:Y:S01]  /*21c0*/  IMAD R5, R19, UR5, R4 ;  /* 0x0000000513057c24 */ /* 0x000fe2000f8e0204 */
[----:B------:R-:W-:-:S04]  /*21d0*/  IADD3 R4, P1, R20, R2, RZ ;  /* 0x0000000214047210 */ /* 0x000fc80007f3e0ff */
[----:B------:R-:W-:-:S03]  /*21e0*/  IADD3.X R5, R21, R3, R5, P1, !PT ;  /* 0x0000000315057210 */ /* 0x000fc60000ffe405 */
[----:B------:R-:W-:Y:S06]  /*21f0*/  @P0 BRA `(.L_x_35) ;  /* 0x0000004000440947 */ /* 0x000fec0003800000 */
[----:B------:R-:W0:Y:S01]  /*2200*/  LDC.64 R6, c[0x0][0x5c8] ;  /* 0x00017200ff067b82 */ /* 0x000e220000000a00 */
[----:B-----5:R-:W-:Y:S01]  /*2210*/  FSETP.NEU.AND P0, PT, R89, RZ, PT ;  /* 0x000000ff5900720b */ /* 0x020fe20003f0d000 */
[----:B------:R-:W-:Y:S01]  /*2220*/  IMAD R3, R92, -0x2, R9 ;  /* 0xfffffffe5c037824 */ /* 0x000fe200078e0209 */
[----:B------:R-:W-:Y:S01]  /*2230*/  BSSY B0, `(.L_x_35) ;  /* 0x000040d000007945 */ /* 0x000fe20003800000 */
[----:B------:R-:W-:-:S04]  /*2240*/  IMAD.WIDE R102, R18, 0x40, R90 ;  /* 0x0000004012667825 */ /* 0x000fc800078e025a */
[----:B------:R-:W-:Y:S02]  /*2250*/  IMAD.IADD R2, R3, 0x1, -R20 ;  /* 0x0000000103027824 */ /* 0x000fe400078e0a14 */
[----:B------:R-:W-:-:S03]  /*2260*/  IMAD.IADD R0, R97, 0x1, -R0 ;  /* 0x0000000161007824 */ /* 0x000fc600078e0a00 */
[----:B------:R-:W-:-:S04]  /*2270*/  ISETP.GT.AND P2, PT, R2, RZ, PT ;  /* 0x000000ff0200720c */ /* 0x000fc80003f44270 */
[----:B------:R-:W-:Y:S01]  /*2280*/  ISETP.GT.AND P1, PT, R0, RZ, P2 ;  /* 0x000000ff0000720c */ /* 0x000fe20001724270 */
[-C--:B0-----:R-:W-:Y:S02]  /*2290*/  IMAD R3, R103, R6.reuse, RZ ;  /* 0x0000000667037224 */ /* 0x081fe400078e02ff */
[----:B------:R-:W-:-:S04]  /*22a0*/  IMAD.WIDE.U32 R104, R102, R6, R4 ;  /* 0x0000000666687225 */ /* 0x000fc800078e0004 */
[----:B------:R-:W-:-:S04]  /*22b0*/  IMAD R3, R102, R7, R3 ;  /* 0x0000000766037224 */ /* 0x000fc800078e0203 */
[----:B------:R-:W-:Y:S01]  /*22c0*/  IMAD.IADD R9, R105, 0x1, R3 ;  /* 0x0000000169097824 */ /* 0x000fe200078e0203 */
[----:B------:R-:W-:Y:S06]  /*22d0*/  @!P0 BRA `(.L_x_36) ;  /* 0x0000002c00308947 */ /* 0x000fec0003800000 */
[----:B------:R-:W0:Y:S01]  /*22e0*/  LDC.64 R106, c[0x0][0x5b8] ;  /* 0x00016e00ff6a7b82 */ /* 0x000e220000000a00 */
[----:B------:R-:W-:-:S07]  /*22f0*/  ULDC.64 UR4, c[0x0][0x5c0] ;  /* 0x0001700000047ab9 */ /* 0x000fce0000000a00 */
[----:B------:R-:W1:Y:S08]  /*2300*/  LDC.64 R108, c[0x0][0x5b0] ;  /* 0x00016c00ff6c7b82 */ /* 0x000e700000000a00 */
[----:B------:R-:W2:Y:S01]  /*2310*/  LDC.64 R110, c[0x0][0x5a8] ;  /* 0x00016a00ff6e7b82 */ /* 0x000ea20000000a00 */
[-C--:B0-----:R-:W-:Y:S02]  /*2320*/  IMAD R8, R13, R106.reuse, RZ ;  /* 0x0000006a0d087224 */ /* 0x081fe400078e02ff */
[----:B------:R-:W-:-:S04]  /*2330*/  IMAD.WIDE.U32 R4, R19, R106, R10 ;  /* 0x0000006a13047225 */ /* 0x000fc800078e000a */
[----:B------:R-:W-:Y:S01]  /*2340*/  IMAD R101, R19, R107, R8 ;  /* 0x0000006b13657224 */ /* 0x000fe200078e0208 */
[----:B------:R-:W-:Y:S01]  /*2350*/  IADD3 R12, P0, R20, R4, RZ ;  /* 0x00000004140c7210 */ /* 0x000fe20007f1e0ff */
[----:B-1----:R-:W-:-:S03]  /*2360*/  IMAD R3, R103, R108, RZ ;  /* 0x0000006c67037224 */ /* 0x002fc600078e02ff */
[----:B------:R-:W-:Y:S01]  /*2370*/  IADD3.X R13, R21, R5, R101, P0, !PT ;  /* 0x00000005150d7210 */ /* 0x000fe200007fe465 */
[C---:B------:R-:W-:Y:S02]  /*2380*/  IMAD R105, R102.reuse, R109, R3 ;  /* 0x0000006d66697224 */ /* 0x040fe400078e0203 */
[----:B------:R-:W-:-:S04]  /*2390*/  IMAD.WIDE.U32 R4, R102, R108, R12 ;  /* 0x0000006c66047225 */ /* 0x000fc800078e000c */
[----:B------:R-:W-:Y:S01]  /*23a0*/  IMAD.IADD R3, R5, 0x1, R105 ;  /* 0x0000000105037824 */ /* 0x000fe200078e0269 */
[----:B--2---:R-:W-:-:S04]  /*23b0*/  LEA R14, P0, R4, R110, 0x1 ;  /* 0x0000006e040e7211 */ /* 0x004fc800078008ff */
[----:B------:R-:W-:-:S05]  /*23c0*/  LEA.HI.X R15, R4, R111, R3, 0x1, P0 ;  /* 0x0000006f040f7211 */ /* 0x000fca00000f0c03 */
[----:B------:R-:W2:Y:S01]  /*23d0*/  @P1 LDG.E.LTC128B.U16 R3, desc[UR52][R14.64] ;  /* 0x000000340e031981 */ /* 0x000ea2000c1e1520 */
[----:B------:R-:W-:Y:S01]  /*23e0*/  IMAD.WIDE.U32 R4, R102, R108, R20 ;  /* 0x0000006c66047225 */ /* 0x000fe200078e0014 */
[----:B------:R-:W-:Y:S02]  /*23f0*/  BSSY B1, `(.L_x_37) ;  /* 0x0000015000017945 */ /* 0x000fe40003800000 */
[----:B------:R-:W-:-:S04]  /*2400*/  IADD3 R98, P0, R10, R4, RZ ;  /* 0x000000040a627210 */ /* 0x000fc80007f1e0ff */
[----:B------:R-:W-:Y:S02]  /*2410*/  IADD3.X R99, R11, R105, R5, P0, !PT ;  /* 0x000000690b637210 */ /* 0x000fe400007fe405 */
[----:B------:R-:W-:Y:S01]  /*2420*/  LEA R8, P0, R104, UR4, 0x1 ;  /* 0x0000000468087c11 */ /* 0x000fe2000f8008ff */
[----:B------:R-:W-:-:S03]  /*2430*/  IMAD.WIDE.U32 R98, R19, R106, R98 ;  /* 0x0000006a13627225 */ /* 0x000fc600078e0062 */
[----:B------:R-:W-:Y:S02]  /*2440*/  LEA.HI.X R9, R104, UR5, R9, 0x1, P0 ;  /* 0x0000000568097c11 */ /* 0x000fe400080f0c09 */
[----:B------:R-:W-:-:S04]  /*2450*/  ISETP.GT.AND P0, PT, R2, 0x1, PT ;  /* 0x000000010200780c */ /* 0x000fc80003f04270 */
[----:B------:R-:W-:Y:S01]  /*2460*/  ISETP.GT.AND P3, PT, R0, RZ, P0 ;  /* 0x000000ff0000720c */ /* 0x000fe20000764270 */
[----:B--2---:R-:W-:-:S04]  /*2470*/  IMAD.U32 R4, R3, 0x10000, RZ ;  /* 0x0001000003047824 */ /* 0x004fc800078e00ff */
[----:B------:R-:W-:Y:S01]  /*2480*/  FMUL R5, R4, R89 ;  /* 0x0000005904057220 */ /* 0x000fe20000400000 */
[----:B------:R-:W-:-:S03]  /*2490*/  LEA R4, P4, R98, R110, 0x1 ;  /* 0x0000006e62047211 */ /* 0x000fc600078808ff */
[----:B------:R-:W-:-:S05]  /*24a0*/  FFMA R5, R24, R88, R5 ;  /* 0x0000005818057223 */ /* 0x000fca0000000005 */
[----:B------:R-:W-:Y:S01]  /*24b0*/  F2FP.BF16.F32.PACK_AB R14, RZ, R5 ;  /* 0x00000005ff0e723e */ /* 0x000fe200000010ff */
[----:B------:R-:W-:-:S03]  /*24c0*/  IMAD.IADD R5, R101, 0x1, R99 ;  /* 0x0000000165057824 */ /* 0x000fc600078e0263 */
[----:B------:R-:W-:Y:S01]  /*24d0*/  PRMT R15, R14, 0x7610, R15 ;  /* 0x000076100e0f7816 */ /* 0x000fe2000000000f */
[----:B------:R-:W-:Y:S01]  /*24e0*/  IMAD.SHL.U32 R14, R108, 0x8, RZ ;  /* 0x000000086c0e7824 */ /* 0x000fe200078e00ff */
[----:B------:R-:W-:-:S03]  /*24f0*/  LEA.HI.X R5, R98, R111, R5, 0x1, P4 ;  /* 0x0000006f62057211 */ /* 0x000fc600020f0c05 */
[----:B------:R0:W-:Y:S02]  /*2500*/  @P1 STG.E.U16 desc[UR52][R8.64], R15 ;  /* 0x0000000f08001986 */ /* 0x0001e4000c101534 */
[----:B0-----:R-:W-:Y:S01]  /*2510*/  SHF.L.U64.HI R15, R108, 0x3, R109 ;  /* 0x000000036c0f7819 */ /* 0x001fe2000001026d */
[----:B------:R-:W-:Y:S06]  /*2520*/  @!P3 BRA `(.L_x_38) ;  /* 0x000000000004b947 */ /* 0x000fec0003800000 */
[----:B------:R0:W5:Y:S02]  /*2530*/  LDG.E.LTC128B.U16 R3, desc[UR52][R4.64+0x2] ;  /* 0x0000023404037981 */ /* 0x000164000c1e1520 */
.L_x_38:
[----:B------:R-:W-:Y:S05]  /*2540*/  BSYNC B1 ;  /* 0x0000000000017941 */ /* 0x000fea0003800000 */
.L_x_37:
[----:B-----5:R-:W-:Y:S01]  /*2550*/  IMAD.U32 R18, R3, 0x10000, RZ ;  /* 0x0001000003127824 */ /* 0x020fe200078e00ff */
[----:B------:R-:W-:Y:S01]  /*2560*/  ISETP.GT.AND P2, PT, R0, 0x8, P2 ;  /* 0x000000080000780c */ /* 0x000fe20001744270 */
[----:B------:R-:W-:-:S04]  /*2570*/  IMAD.WIDE.U32 R14, R102, R108, R14 ;  /* 0x0000006c660e7225 */ /* 0x000fc800078e000e */
[----:B------:R-:W-:Y:S01]  /*2580*/  FMUL R18, R18, R89 ;  /* 0x0000005912127220 */ /* 0x000fe20000400000 */
[----:B------:R-:W-:Y:S01]  /*2590*/  IMAD.IADD R105, R105, 0x1, R15 ;  /* 0x0000000169697824 */ /* 0x000fe200078e020f */
[----:B------:R-:W-:Y:S02]  /*25a0*/  IADD3 R15, P1, R12, R14, RZ ;  /* 0x0000000e0c0f7210 */ /* 0x000fe40007f3e0ff */
[----:B------:R-:W-:-:S03]  /*25b0*/  FFMA R18, R25, R88, R18 ;  /* 0x0000005819127223 */ /* 0x000fc60000000012 */
[----:B------:R-:W-:Y:S01]  /*25c0*/  IMAD.X R24, R105, 0x1, R13, P1 ;  /* 0x0000000169187824 */ /* 0x000fe200008e060d */
[C---:B------:R-:W-:Y:S02]  /*25d0*/  LEA R12, P1, R15.reuse, R110, 0x1 ;  /* 0x0000006e0f0c7211 */ /* 0x040fe400078208ff */
[----:B------:R-:W-:Y:S02]  /*25e0*/  F2FP.BF16.F32.PACK_AB R18, RZ, R18 ;  /* 0x00000012ff12723e */ /* 0x000fe400000010ff */
[----:B------:R-:W-:Y:S02]  /*25f0*/  LEA.HI.X R13, R15, R111, R24, 0x1, P1 ;  /* 0x0000006f0f0d7211 */ /* 0x000fe400008f0c18 */
[----:B------:R-:W-:Y:S02]  /*2600*/  PRMT R15, R18, 0x7610, R15 ;  /* 0x00007610120f7816 */ /* 0x000fe4000000000f */
[----:B------:R-:W-:-:S03]  /*2610*/  PRMT R18, R3, 0x7610, R18 ;  /* 0x0000761003127816 */ /* 0x000fc60000000012 */
[----:B------:R1:W-:Y:S04]  /*2620*/  @P3 STG.E.U16 desc[UR52][R8.64+0x2], R15 ;  /* 0x0000020f08003986 */ /* 0x0003e8000c101534 */
[----:B------:R-:W2:Y:S01]  /*2630*/  @P2 LDG.E.LTC128B.U16 R18, desc[UR52][R12.64] ;  /* 0x000000340c122981 */ /* 0x000ea2000c1e1520 */
[----:B------:R-:W-:Y:S01]  /*2640*/  IADD3 R14, P1, P3, R10, R14, R20 ;  /* 0x0000000e0a0e7210 */ /* 0x000fe20007b3e014 */
[----:B------:R-:W-:Y:S01]  /*2650*/  BSSY B1, `(.L_x_39) ;  /* 0x0000011000017945 */ /* 0x000fe20003800000 */
[----:B------:R-:W-:Y:S02]  /*2660*/  ISETP.GT.AND P0, PT, R0, 0x8, P0 ;  /* 0x000000080000780c */ /* 0x000fe40000704270 */
[----:B-1----:R-:W-:Y:S02]  /*2670*/  IADD3.X R15, R11, R105, R21, P1, P3 ;  /* 0x000000690b0f7210 */ /* 0x002fe40000fe6415 */
[----:B------:R-:W-:Y:S01]  /*2680*/  SHF.L.U64.HI R11, R6, 0x4, R7 ;  /* 0x00000004060b7819 */ /* 0x000fe20000010207 */
[----:B------:R-:W-:-:S04]  /*2690*/  IMAD.WIDE.U32 R14, R19, R106, R14 ;  /* 0x0000006a130e7225 */ /* 0x000fc800078e000e */
[----:B------:R-:W-:Y:S02]  /*26a0*/  IMAD.IADD R7, R101, 0x1, R15 ;  /* 0x0000000165077824 */ /* 0x000fe400078e020f */
[----:B--2---:R-:W-:-:S04]  /*26b0*/  IMAD.U32 R10, R18, 0x10000, RZ ;  /* 0x00010000120a7824 */ /* 0x004fc800078e00ff */
[----:B------:R-:W-:Y:S01]  /*26c0*/  FMUL R3, R10, R89 ;  /* 0x000000590a037220 */ /* 0x000fe20000400000 */
[----:B------:R-:W-:Y:S02]  /*26d0*/  LEA R10, P1, R6, R8, 0x4 ;  /* 0x00000008060a7211 */ /* 0x000fe400078220ff */
[----:B------:R-:W-:Y:S01]  /*26e0*/  LEA R6, P3, R14, R110, 0x1 ;  /* 0x0000006e0e067211 */ /* 0x000fe200078608ff */
[----:B------:R-:W-:Y:S02]  /*26f0*/  FFMA R3, R26, R88, R3 ;  /* 0x000000581a037223 */ /* 0x000fe40000000003 */
[----:B------:R-:W-:Y:S01]  /*2700*/  IMAD.X R11, R11, 0x1, R9, P1 ;  /* 0x000000010b0b7824 */ /* 0x000fe200008e0609 */
[----:B------:R-:W-:Y:S02]  /*2710*/  LEA.HI.X R7, R14, R111, R7, 0x1, P3 ;  /* 0x0000006f0e077211 */ /* 0x000fe400018f0c07 */
[----:B------:R-:W-:-:S05]  /*2720*/  F2FP.BF16.F32.PACK_AB R3, RZ, R3 ;  /* 0x00000003ff03723e */ /* 0x000fca00000010ff */
[----:B------:R1:W-:Y:S01]  /*2730*/  @P2 STG.E.U16 desc[UR52][R10.64], R3 ;  /* 0x000000030a002986 */ /* 0x0003e2000c101534 */
[----:B------:R-:W-:Y:S05]  /*2740*/  @!P0 BRA `(.L_x_40) ;  /* 0x0000000000048947 */ /* 0x000fea0003800000 */
[----:B------:R2:W5:Y:S02]  /*2750*/  LDG.E.LTC128B.U16 R18, desc[UR52][R6.64+0x2] ;  /* 0x0000023406127981 */ /* 0x000564000c1e1520 */
.L_x_40:
[----:B------:R-:W-:Y:S05]  /*2760*/  BSYNC B1 ;  /* 0x0000000000017941 */ /* 0x000fea0003800000 */
.L_x_39:
[----:B-----5:R-:W-:Y:S01]  /*2770*/  IMAD.U32 R12, R18, 0x10000, RZ ;  /* 0x00010000120c7824 */ /* 0x020fe200078e00ff */
[----:B------:R-:W-:Y:S01]  /*2780*/  ISETP.GT.AND P1, PT, R2, 0x8, PT ;  /* 0x000000080200780c */ /* 0x000fe20003f24270 */
[----:B------:R-:W-:Y:S02]  /*2790*/  BSSY B1, `(.L_x_41) ;  /* 0x0000008000017945 */ /* 0x000fe40003800000 */
[----:B------:R-:W-:Y:S01]  /*27a0*/  FMUL R12, R12, R89 ;  /* 0x000000590c0c7220 */ /* 0x000fe20000400000 */
[----:B------:R-:W-:-:S03]  /*27b0*/  ISETP.GT.AND P2, PT, R0, RZ, P1 ;  /* 0x000000ff0000720c */ /* 0x000fc60000f44270 */
[----:B------:R-:W-:-:S05]  /*27c0*/  FFMA R12, R27, R88, R12 ;  /* 0x000000581b0c7223 */ /* 0x000fca000000000c */
[----:B------:R-:W-:-:S05]  /*27d0*/  F2FP.BF16.F32.PACK_AB R12, RZ, R12 ;  /* 0x0000000cff0c723e */ /* 0x000fca00000010ff */
[----:B------:R3:W-:Y:S01]  /*27e0*/  @P0 STG.E.U16 desc[UR52][R10.64+0x2], R12 ;  /* 0x0000020c0a000986 */ /* 0x0007e2000c101534 */
[----:B------:R-:W-:Y:S05]  /*27f0*/  @!P2 BRA `(.L_x_42) ;  /* 0x000000000004a947 */ /* 0x000fea0003800000 */
[----:B------:R4:W5:Y:S02]  /*2800*/  LDG.E.LTC128B.U16 R18, desc[UR52][R4.64+0x10] ;  /* 0x0000103404127981 */ /* 0x000964000c1e1520 */
.L_x_42:
[----:B------:R-:W-:Y:S05]  /*2810*/  BSYNC B1 ;  /* 0x0000000000017941 */ /* 0x000fea0003800000 */
.L_x_41:
[----:B---3-5:R-:W-:Y:S01]  /*2820*/  IMAD.U32 R12, R18, 0x10000, RZ ;  /* 0x00010000120c7824 */ /* 0x028fe200078e00ff */
[----:B------:R-:W-:Y:S01]  /*2830*/  ISETP.GT.AND P0, PT, R2, 0x9, PT ;  /* 0x000000090200780c */ /* 0x000fe20003f04270 */
[----:B------:R-:W-:Y:S02]  /*2840*/  BSSY B1, `(.L_x_43) ;  /* 0x0000008000017945 */ /* 0x000fe40003800000 */
[----:B-1----:R-:W-:Y:S01]  /*2850*/  FMUL R3, R12, R89 ;  /* 0x000000590c037220 */ /* 0x002fe20000400000 */
[----:B------:R-:W-:-:S03]  /*2860*/  ISETP.GT.AND P3, PT, R0, RZ, P0 ;  /* 0x000000ff0000720c */ /* 0x000fc60000764270 */
[----:B------:R-:W-:-:S05]  /*2870*/  FFMA R3, R28, R88, R3 ;  /* 0x000000581c037223 */ /* 0x000fca0000000003 */
[----:B------:R-:W-:-:S05]  /*2880*/  F2FP.BF16.F32.PACK_AB R3, RZ, R3 ;  /* 0x00000003ff03723e */ /* 0x000fca00000010ff */
[----:B------:R1:W-:Y:S01]  /*2890*/  @P2 STG.E.U16 desc[UR52][R8.64+0x10], R3 ;  /* 0x0000100308002986 */ /* 0x0003e2000c101534 */
[----:B------:R-:W-:Y:S05]  /*28a0*/  @!P3 BRA `(.L_x_44) ;  /* 0x000000000004b947 */ /* 0x000fea0003800000 */
[----:B------:R3:W5:Y:S02]  /*28b0*/  LDG.E.LTC128B.U16 R18, desc[UR52][R4.64+0x12] ;  /* 0x0000123404127981 */ /* 0x000764000c1e1520 */
.L_x_44:
[----:B------:R-:W-:Y:S05]  /*28c0*/  BSYNC B1 ;  /* 0x0000000000017941 */ /* 0x000fea0003800000 */
.L_x_43:
[----:B-----5:R-:W-:Y:S01]  /*28d0*/  IMAD.U32 R12, R18, 0x10000, RZ ;  /* 0x00010000120c7824 */ /* 0x020fe200078e00ff */
[----:B------:R-:W-:Y:S01]  /*28e0*/  ISETP.GT.AND P1, PT, R0, 0x8, P1 ;  /* 0x000000080000780c */ /* 0x000fe20000f24270 */
[----:B------:R-:W-:Y:S02]  /*28f0*/  BSSY B1, `(.L_x_45) ;  /* 0x0000007000017945 */ /* 0x000fe40003800000 */
[----:B------:R-:W-:-:S04]  /*2900*/  FMUL R12, R12, R89 ;  /* 0x000000590c0c7220 */ /* 0x000fc80000400000 */
[----:B------:R-:W-:-:S05]  /*2910*/  FFMA R12, R29, R88, R12 ;  /* 0x000000581d0c7223 */ /* 0x000fca000000000c */
[----:B------:R-:W-:-:S05]  /*2920*/  F2FP.BF16.F32.PACK_AB R12, RZ, R12 ;  /* 0x0000000cff0c723e */ /* 0x000fca00000010ff */
[----:B------:R0:W-:Y:S01]  /*2930*/  @P3 STG.E.U16 desc[UR52][R8.64+0x12], R12 ;  /* 0x0000120c08003986 */ /* 0x0001e2000c101534 */
[----:B------:R-:W-:Y:S05]  /*2940*/  @!P1 BRA `(.L_x_46) ;  /* 0x0000000000049947 */ /* 0x000fea0003800000 */
[----:B------:R0:W5:Y:S02]  /*2950*/  LDG.E.LTC128B.U16 R18, desc[UR52][R6.64+0x10] ;  /* 0x0000103406127981 */ /* 0x000164000c1e1520 */
.L_x_46:
[----:B------:R-:W-:Y:S05]  /*2960*/  BSYNC B1 ;  /* 0x0000000000017941 */ /* 0x000fea0003800000 */
.L_x_45:
[----:B0----5:R-:W-:Y:S01]  /*2970*/  IMAD.U32 R12, R18, 0x10000, RZ ;  /* 0x00010000120c7824 */ /* 0x021fe200078e00ff */
[----:B------:R-:W-:Y:S01]  /*2980*/  ISETP.GT.AND P0, PT, R0, 0x8, P0 ;  /* 0x000000080000780c */ /* 0x000fe20000704270 */
[----:B------:R-:W-:Y:S02]  /*2990*/  BSSY B1, `(.L_x_47) ;  /* 0x0000007000017945 */ /* 0x000fe40003800000 */
[----:B-1----:R-:W-:-:S04]  /*29a0*/  FMUL R3, R12, R89 ;  /* 0x000000590c037220 */ /* 0x002fc80000400000 */
[----:B------:R-:W-:-:S05]  /*29b0*/  FFMA R3, R30, R88, R3 ;  /* 0x000000581e037223 */ /* 0x000fca0000000003 */
[----:B------:R-:W-:-:S05]  /*29c0*/  F2FP.BF16.F32.PACK_AB R3, RZ, R3 ;  /* 0x00000003ff03723e */ /* 0x000fca00000010ff */
[----:B------:R0:W-:Y:S01]  /*29d0*/  @P1 STG.E.U16 desc[UR52][R10.64+0x10], R3 ;  /* 0x000010030a001986 */ /* 0x0001e2000c101534 */
[----:B------:R-:W-:Y:S05]  /*29e0*/  @!P0 BRA `(.L_x_48) ;  /* 0x0000000000048947 */ /* 0x000fea0003800000 */
[----:B------:R1:W5:Y:S02]  /*29f0*/  LDG.E.LTC128B.U16 R18, desc[UR52][R6.64+0x12] ;  /* 0x0000123406127981 */ /* 0x000364000c1e1520 */
.L_x_48:
[----:B------:R-:W-:Y:S05]  /*2a00*/  BSYNC B1 ;  /* 0x0000000000017941 */ /* 0x000fea0003800000 */
.L_x_47:
        /* <DEDUP_REMOVED lines=10> */
.L_x_50:
[----:B------:R-:W-:Y:S05]  /*2ab0*/  BSYNC B1 ;  /* 0x0000000000017941 */ /* 0x000fea0003800000 */
.L_x_49:
[----:B0----5:R-:W-:Y:S01]  /*2ac0*/  IMAD.U32 R12, R18, 0x10000, RZ ;  /* 0x00010000120c7824 */ /* 0x021fe200078e00ff */
        /* <DEDUP_REMOVED lines=9> */
.L_x_52:
[----:B------:R-:W-:Y:S05]  /*2b60*/  BSYNC B1 ;  /* 0x0000000000017941 */ /* 0x000fea0003800000 */
.L_x_51:
        /* <DEDUP_REMOVED lines=9> */
.L_x_54:
[----:B------:R-:W-:Y:S05]  /*2c00*/  BSYNC B1 ;  /* 0x0000000000017941 */ /* 0x000fea0003800000 */
.L_x_53:
[----:B0----5:R-:W-:Y:S01]  /*2c10*/  IMAD.U32 R12, R18, 0x10000, RZ ;  /* 0x00010000120c7824 */ /* 0x021fe200078e00ff */
        /* <DEDUP_REMOVED lines=8> */
.L_x_56:
[----:B------:R-:W-:Y:S05]  /*2ca0*/  BSYNC B1 ;  /* 0x0000000000017941 */ /* 0x000fea0003800000 */
.L_x_55:
        /* <DEDUP_REMOVED lines=10> */
.L_x_58:
[----:B------:R-:W-:Y:S05]  /*2d50*/  BSYNC B1 ;  /* 0x0000000000017941 */ /* 0x000fea0003800000 */
.L_x_57:
        /* <DEDUP_REMOVED lines=10> */
.L_x_60:
[----:B------:R-:W-:Y:S05]  /*2e00*/  BSYNC B1 ;  /* 0x0000000000017941 */ /* 0x000fea0003800000 */
.L_x_59:
        /* <DEDUP_REMOVED lines=9> */
.L_x_62:
[----:B------:R-:W-:Y:S05]  /*2ea0*/  BSYNC B1 ;  /* 0x0000000000017941 */ /* 0x000fea0003800000 */
.L_x_61:
        /* <DEDUP_REMOVED lines=9> */
.L_x_64:
[----:B------:R-:W-:Y:S05]  /*2f40*/  BSYNC B1 ;  /* 0x0000000000017941 */ /* 0x000fea0003800000 */
.L_x_63:
        /* <DEDUP_REMOVED lines=10> */
.L_x_66:
[----:B------:R-:W-:Y:S05]  /*2ff0*/  BSYNC B1 ;  /* 0x0000000000017941 */ /* 0x000fea0003800000 */
.L_x_65:
        /* <DEDUP_REMOVED lines=10> */
.L_x_68:
[----:B------:R-:W-:Y:S05]  /*30a0*/  BSYNC B1 ;  /* 0x0000000000017941 */ /* 0x000fea0003800000 */
.L_x_67:
        /* <DEDUP_REMOVED lines=9> */
.L_x_70:
[----:B------:R-:W-:Y:S05]  /*3140*/  BSYNC B1 ;  /* 0x0000000000017941 */ /* 0x000fea0003800000 */
.L_x_69:
        /* <DEDUP_REMOVED lines=9> */
.L_x_72:
[----:B------:R-:W-:Y:S05]  /*31e0*/  BSYNC B1 ;  /* 0x0000000000017941 */ /* 0x000fea0003800000 */
.L_x_71:
        /* <DEDUP_REMOVED lines=10> */
.L_x_74:
[----:B------:R-:W-:Y:S05]  /*3290*/  BSYNC B1 ;  /* 0x0000000000017941 */ /* 0x000fea0003800000 */
.L_x_73:
        /* <DEDUP_REMOVED lines=10> */
.L_x_76:
[----:B------:R-:W-:Y:S05]  /*3340*/  BSYNC B1 ;  /* 0x0000000000017941 */ /* 0x000fea0003800000 */
.L_x_75:
        /* <DEDUP_REMOVED lines=9> */
.L_x_78:
[----:B------:R-:W-:Y:S05]  /*33e0*/  BSYNC B1 ;  /* 0x0000000000017941 */ /* 0x000fea0003800000 */
.L_x_77:
        /* <DEDUP_REMOVED lines=9> */
.L_x_80:
[----:B------:R-:W-:Y:S05]  /*3480*/  BSYNC B1 ;  /* 0x0000000000017941 */ /* 0x000fea0003800000 */
.L_x_79:
        /* <DEDUP_REMOVED lines=10> */
.L_x_82:
[----:B------:R-:W-:Y:S05]  /*3530*/  BSYNC B1 ;  /* 0x0000000000017941 */ /* 0x000fea0003800000 */
.L_x_81:
        /* <DEDUP_REMOVED lines=10> */
.L_x_84:
[----:B------:R-:W-:Y:S05]  /*35e0*/  BSYNC B1 ;  /* 0x0000000000017941 */ /* 0x000fea0003800000 */
.L_x_83:
        /* <DEDUP_REMOVED lines=9> */
.L_x_86:
[----:B------:R-:W-:Y:S05]  /*3680*/  BSYNC B1 ;  /* 0x0000000000017941 */ /* 0x000fea0003800000 */
.L_x_85:
        /* <DEDUP_REMOVED lines=9> */
.L_x_88:
[----:B------:R-:W-:Y:S05]  /*3720*/  BSYNC B1 ;  /* 0x0000000000017941 */ /* 0x000fea0003800000 */
.L_x_87:
        /* <DEDUP_REMOVED lines=10> */
.L_x_90:
[----:B------:R-:W-:Y:S05]  /*37d0*/  BSYNC B1 ;  /* 0x0000000000017941 */ /* 0x000fea0003800000 */
.L_x_89:
        /* <DEDUP_REMOVED lines=10> */
.L_x_92:
[----:B------:R-:W-:Y:S05]  /*3880*/  BSYNC B1 ;  /* 0x0000000000017941 */ /* 0x000fea0003800000 */
.L_x_91:
        /* <DEDUP_REMOVED lines=9> */
.L_x_94:
[----:B------:R-:W-:Y:S05]  /*3920*/  BSYNC B1 ;  /* 0x0000000000017941 */ /* 0x000fea0003800000 */
.L_x_93:
        /* <DEDUP_REMOVED lines=9> */
.L_x_96:
[----:B------:R-:W-:Y:S05]  /*39c0*/  BSYNC B1 ;  /* 0x0000000000017941 */ /* 0x000fea0003800000 */
.L_x_95:
        /* <DEDUP_REMOVED lines=10> */
.L_x_98:
[----:B------:R-:W-:Y:S05]  /*3a70*/  BSYNC B1 ;  /* 0x0000000000017941 */ /* 0x000fea0003800000 */
.L_x_97:
        /* <DEDUP_REMOVED lines=10> */
.L_x_100:
[----:B------:R-:W-:Y:S05]  /*3b20*/  BSYNC B1 ;  /* 0x0000000000017941 */ /* 0x000fea0003800000 */
.L_x_99:
        /* <DEDUP_REMOVED lines=9> */
.L_x_102:
[----:B------:R-:W-:Y:S05]  /*3bc0*/  BSYNC B1 ;  /* 0x0000000000017941 */ /* 0x000fea0003800000 */
.L_x_101:
        /* <DEDUP_REMOVED lines=9> */
.L_x_104:
[----:B------:R-:W-:Y:S05]  /*3c60*/  BSYNC B1 ;  /* 0x0000000000017941 */ /* 0x000fea0003800000 */
.L_x_103:
        /* <DEDUP_REMOVED lines=10> */
.L_x_106:
[----:B------:R-:W-:Y:S05]  /*3d10*/  BSYNC B1 ;  /* 0x0000000000017941 */ /* 0x000fea0003800000 */
.L_x_105:
        /* <DEDUP_REMOVED lines=10> */
.L_x_108:
[----:B------:R-:W-:Y:S05]  /*3dc0*/  BSYNC B1 ;  /* 0x0000000000017941 */ /* 0x000fea0003800000 */
.L_x_107:
        /* <DEDUP_REMOVED lines=9> */
.L_x_110:
[----:B------:R-:W-:Y:S05]  /*3e60*/  BSYNC B1 ;  /* 0x0000000000017941 */ /* 0x000fea0003800000 */
.L_x_109:
        /* <DEDUP_REMOVED lines=9> */
.L_x_112:
[----:B------:R-:W-:Y:S05]  /*3f00*/  BSYNC B1 ;  /* 0x0000000000017941 */ /* 0x000fea0003800000 */
.L_x_111:
        /* <DEDUP_REMOVED lines=10> */
.L_x_114:
[----:B------:R-:W-:Y:S05]  /*3fb0*/  BSYNC B1 ;  /* 0x0000000000017941 */ /* 0x000fea0003800000 */
.L_x_113:
        /* <DEDUP_REMOVED lines=10> */
.L_x_116:
[----:B------:R-:W-:Y:S05]  /*4060*/  BSYNC B1 ;  /* 0x0000000000017941 */ /* 0x000fea0003800000 */
.L_x_115:
        /* <DEDUP_REMOVED lines=9> */
.L_x_118:
[----:B------:R-:W-:Y:S05]  /*4100*/  BSYNC B1 ;  /* 0x0000000000017941 */ /* 0x000fea0003800000 */
.L_x_117:
        /* <DEDUP_REMOVED lines=9> */
.L_x_120:
[----:B------:R-:W-:Y:S05]  /*41a0*/  BSYNC B1 ;  /* 0x0000000000017941 */ /* 0x000fea0003800000 */
.L_x_119:
        /* <DEDUP_REMOVED lines=10> */
.L_x_122:
[----:B------:R-:W-:Y:S05]  /*4250*/  BSYNC B1 ;  /* 0x0000000000017941 */ /* 0x000fea0003800000 */
.L_x_121:
        /* <DEDUP_REMOVED lines=10> */
.L_x_124:
[----:B------:R-:W-:Y:S05]  /*4300*/  BSYNC B1 ;  /* 0x0000000000017941 */ /* 0x000fea0003800000 */
.L_x_123:
        /* <DEDUP_REMOVED lines=9> */
.L_x_126:
[----:B------:R-:W-:Y:S05]  /*43a0*/  BSYNC B1 ;  /* 0x0000000000017941 */ /* 0x000fea0003800000 */
.L_x_125:
        /* <DEDUP_REMOVED lines=9> */
.L_x_128:
[----:B------:R-:W-:Y:S05]  /*4440*/  BSYNC B1 ;  /* 0x0000000000017941 */ /* 0x000fea0003800000 */
.L_x_127:
        /* <DEDUP_REMOVED lines=10> */
.L_x_130:
[----:B------:R-:W-:Y:S05]  /*44f0*/  BSYNC B1 ;  /* 0x0000000000017941 */ /* 0x000fea0003800000 */
.L_x_129:
        /* <DEDUP_REMOVED lines=10> */
.L_x_132:
[----:B------:R-:W-:Y:S05]  /*45a0*/  BSYNC B1 ;  /* 0x0000000000017941 */ /* 0x000fea0003800000 */
.L_x_131:
        /* <DEDUP_REMOVED lines=9> */
.L_x_134:
[----:B------:R-:W-:Y:S05]  /*4640*/  BSYNC B1 ;  /* 0x0000000000017941 */ /* 0x000fea0003800000 */
.L_x_133:
        /* <DEDUP_REMOVED lines=9> */
.L_x_136:
[----:B------:R-:W-:Y:S05]  /*46e0*/  BSYNC B1 ;  /* 0x0000000000017941 */ /* 0x000fea0003800000 */
.L_x_135:
        /* <DEDUP_REMOVED lines=10> */
.L_x_138:
[----:B------:R-:W-:Y:S05]  /*4790*/  BSYNC B1 ;  /* 0x0000000000017941 */ /* 0x000fea0003800000 */
.L_x_137:
        /* <DEDUP_REMOVED lines=10> */
.L_x_140:
[----:B------:R-:W-:Y:S05]  /*4840*/  BSYNC B1 ;  /* 0x0000000000017941 */ /* 0x000fea0003800000 */
.L_x_139:
        /* <DEDUP_REMOVED lines=9> */
.L_x_142:
[----:B------:R-:W-:Y:S05]  /*48e0*/  BSYNC B1 ;  /* 0x0000000000017941 */ /* 0x000fea0003800000 */
.L_x_141:
        /* <DEDUP_REMOVED lines=9> */
.L_x_144:
[----:B------:R-:W-:Y:S05]  /*4980*/  BSYNC B1 ;  /* 0x0000000000017941 */ /* 0x000fea0003800000 */
.L_x_143:
        /* <DEDUP_REMOVED lines=10> */
.L_x_146:
[----:B------:R-:W-:Y:S05]  /*4a30*/  BSYNC B1 ;  /* 0x0000000000017941 */ /* 0x000fea0003800000 */
.L_x_145:
        /* <DEDUP_REMOVED lines=10> */
.L_x_148:
[----:B------:R-:W-:Y:S05]  /*4ae0*/  BSYNC B1 ;  /* 0x0000000000017941 */ /* 0x000fea0003800000 */
.L_x_147:
        /* <DEDUP_REMOVED lines=9> */
.L_x_150:
[----:B------:R-:W-:Y:S05]  /*4b80*/  BSYNC B1 ;  /* 0x0000000000017941 */ /* 0x000fea0003800000 */
.L_x_149:
        /* <DEDUP_REMOVED lines=9> */
.L_x_152:
[----:B------:R-:W-:Y:S05]  /*4c20*/  BSYNC B1 ;  /* 0x0000000000017941 */ /* 0x000fea0003800000 */
.L_x_151:
        /* <DEDUP_REMOVED lines=10> */
.L_x_154:
[----:B------:R-:W-:Y:S05]  /*4cd0*/  BSYNC B1 ;  /* 0x0000000000017941 */ /* 0x000fea0003800000 */
.L_x_153:
[----:B0----5:R-:W-:Y:S01]  /*4ce0*/  IMAD.U32 R12, R18, 0x10000, RZ ;  /* 0x00010000120c7824 */ /* 0x021fe200078e00ff */
[----:B------:R-:W-:Y:S01]  /*4cf0*/  ISETP.GT.AND P0, PT, R2, 0x79, PT ;  /* 0x000000790200780c */ /* 0x000fe20003f04270 */
[----:B------:R-:W-:Y:S01]  /*4d00*/  @P2 IMAD.MOV.U32 R2, RZ, RZ, R8 ;  /* 0x000000ffff022224 */ /* 0x000fe200078e0008 */
[----:B------:R-:W-:Y:S01]  /*4d10*/  BSSY B1, `(.L_x_155) ;  /* 0x000000a000017945 */ /* 0x000fe20003800000 */
[----:B------:R-:W-:Y:S01]  /*4d20*/  FMUL R3, R12, R89 ;  /* 0x000000590c037220 */ /* 0x000fe20000400000 */
[----:B------:R-:W-:-:S03]  /*4d30*/  ISETP.GT.AND P3, PT, R0, RZ, P0 ;  /* 0x000000ff0000720c */ /* 0x000fc60000764270 */
[----:B------:R-:W-:-:S05]  /*4d40*/  FFMA R3, R84, R88, R3 ;  /* 0x0000005854037223 */ /* 0x000fca0000000003 */
[----:B------:R-:W-:-:S04]  /*4d50*/  F2FP.BF16.F32.PACK_AB R3, RZ, R3 ;  /* 0x00000003ff03723e */ /* 0x000fc800000010ff */
[----:B------:R-:W-:Y:S01]  /*4d60*/  PRMT R12, R3, 0x7610, R12 ;  /* 0x00007610030c7816 */ /* 0x000fe2000000000c */
[----:B------:R-:W-:-:S05]  /*4d70*/  @P2 IMAD.MOV.U32 R3, RZ, RZ, R9 ;  /* 0x000000ffff032224 */ /* 0x000fca00078e0009 */
[----:B------:R0:W-:Y:S01]  /*4d80*/  @P2 STG.E.U16 desc[UR52][R2.64+0xf0], R12 ;  /* 0x0000f00c02002986 */ /* 0x0001e2000c101534 */
[----:B------:R-:W-:Y:S05]  /*4d90*/  @!P3 BRA `(.L_x_156) ;  /* 0x000000000004b947 */ /* 0x000fea0003800000 */
[----:B------:R0:W5:Y:S02]  /*4da0*/  LDG.E.LTC128B.U16 R18, desc[UR52][R4.64+0xf2] ;  /* 0x0000f23404127981 */ /* 0x000164000c1e1520 */
.L_x_156:
[----:B------:R-:W-:Y:S05]  /*4db0*/  BSYNC B1 ;  /* 0x0000000000017941 */ /* 0x000fea0003800000 */
.L_x_155:
        /* <DEDUP_REMOVED lines=9> */
.L_x_158:
[----:B------:R-:W-:Y:S05]  /*4e50*/  BSYNC B1 ;  /* 0x0000000000017941 */ /* 0x000fea0003800000 */
.L_x_157:
[----:B0----5:R-:W-:Y:S01]  /*4e60*/  IMAD.U32 R2, R18, 0x10000, RZ ;  /* 0x0001000012027824 */ /* 0x021fe200078e00ff */
[----:B------:R-:W-:Y:S01]  /*4e70*/  ISETP.GT.AND P0, PT, R0, 0x8, P0 ;  /* 0x000000080000780c */ /* 0x000fe20000704270 */
[----:B------:R-:W-:Y:S02]  /*4e80*/  BSSY B1, `(.L_x_159) ;  /* 0x000000a000017945 */ /* 0x000fe40003800000 */
[----:B------:R-:W-:Y:S01]  /*4e90*/  FMUL R3, R2, R89 ;  /* 0x0000005902037220 */ /* 0x000fe20000400000 */
[----:B------:R-:W-:-:S03]  /*4ea0*/  @P1 IMAD.MOV.U32 R2, RZ, RZ, R10 ;  /* 0x000000ffff021224 */ /* 0x000fc600078e000a */
[----:B------:R-:W-:-:S05]  /*4eb0*/  FFMA R3, R86, R88, R3 ;  /* 0x0000005856037223 */ /* 0x000fca0000000003 */
[----:B------:R-:W-:-:S04]  /*4ec0*/  F2FP.BF16.F32.PACK_AB R3, RZ, R3 ;  /* 0x00000003ff03723e */ /* 0x000fc800000010ff */
[----:B---34-:R-:W-:Y:S01]  /*4ed0*/  PRMT R4, R3, 0x7610, R4 ;  /* 0x0000761003047816 */ /* 0x018fe20000000004 */
[----:B------:R-:W-:-:S05]  /*4ee0*/  @P1 IMAD.MOV.U32 R3, RZ, RZ, R11 ;  /* 0x000000ffff031224 */ /* 0x000fca00078e000b */
[----:B------:R0:W-:Y:S01]  /*4ef0*/  @P1 STG.E.U16 desc[UR52][R2.64+0xf0], R4 ;  /* 0x0000f00402001986 */ /* 0x0001e2000c101534 */
[----:B------:R-:W-:Y:S05]  /*4f00*/  @!P0 BRA `(.L_x_160) ;  /* 0x0000000000048947 */ /* 0x000fea0003800000 */
[----:B------:R3:W5:Y:S02]  /*4f10*/  LDG.E.LTC128B.U16 R18, desc[UR52][R6.64+0xf2] ;  /* 0x0000f23406127981 */ /* 0x000764000c1e1520 */
.L_x_160:
[----:B------:R-:W-:Y:S05]  /*4f20*/  BSYNC B1 ;  /* 0x0000000000017941 */ /* 0x000fea0003800000 */
.L_x_159:
[----:B------:R-:W-:Y:S05]  /*4f30*/  @!P0 BRA `(.L_x_161) ;  /* 0x0000001000f08947 */ /* 0x000fea0003800000 */
[----:B-----5:R-:W-:-:S04]  /*4f40*/  IMAD.U32 R18, R18, 0x10000, RZ ;  /* 0x0001000012127824 */ /* 0x020fc800078e00ff */
[----:B------:R-:W-:-:S04]  /*4f50*/  FMUL R18, R18, R89 ;  /* 0x0000005912127220 */ /* 0x000fc80000400000 */
[----:B------:R-:W-:-:S05]  /*4f60*/  FFMA R18, R87, R88, R18 ;  /* 0x0000005857127223 */ /* 0x000fca0000000012 */
[----:B------:R-:W-:-:S05]  /*4f70*/  F2FP.BF16.F32.PACK_AB R18, RZ, R18 ;  /* 0x00000012ff12723e */ /* 0x000fca00000010ff */
[----:B------:R4:W-:Y:S01]  /*4f80*/  STG.E.U16 desc[UR52][R10.64+0xf2], R18 ;  /* 0x0000f2120a007986 */ /* 0x0009e2000c101534 */
[----:B------:R-:W-:Y:S05]  /*4f90*/  BRA `(.L_x_161) ;  /* 0x0000001000d87947 */ /* 0x000fea0003800000 */
.L_x_36:
[----:B------:R-:W-:Y:S01]  /*4fa0*/  ISETP.GT.AND P0, PT, R2, 0x1, PT ;  /* 0x000000010200780c */ /* 0x000fe20003f04270 */
[----:B------:R-:W-:Y:S01]  /*4fb0*/  ULDC.64 UR4, c[0x0][0x5c0] ;  /* 0x0001700000047ab9 */ /* 0x000fe20000000a00 */
[-C--:B------:R-:W-:Y:S01]  /*4fc0*/  FMUL R24, R24, R88.reuse ;  /* 0x0000005818187220 */ /* 0x080fe20000400000 */
[-C--:B------:R-:W-:Y:S01]  /*4fd0*/  FMUL R25, R25, R88.reuse ;  /* 0x0000005819197220 */ /* 0x080fe20000400000 */
[----:B------:R-:W-:Y:S01]  /*4fe0*/  ISETP.GT.AND P3, PT, R0, RZ, P0 ;  /* 0x000000ff0000720c */ /* 0x000fe20000764270 */
[-C--:B------:R-:W-:Y:S01]  /*4ff0*/  FMUL R26, R26, R88.reuse ;  /* 0x000000581a1a7220 */ /* 0x080fe20000400000 */
[----:B------:R-:W-:Y:S01]  /*5000*/  LEA R4, P4, R104, UR4, 0x1 ;  /* 0x0000000468047c11 */ /* 0x000fe2000f8808ff */
[----:B------:R-:W-:Y:S01]  /*5010*/  FMUL R27, R27, R88 ;  /* 0x000000581b1b7220 */ /* 0x000fe20000400000 */
[----:B------:R-:W-:Y:S01]  /*5020*/  F2FP.BF16.F32.PACK_AB R24, RZ, R24 ;  /* 0x00000018ff18723e */ /* 0x000fe200000010ff */
[-C--:B------:R-:W-:Y:S01]  /*5030*/  FMUL R28, R28, R88.reuse ;  /* 0x000000581c1c7220 */ /* 0x080fe20000400000 */
[----:B------:R-:W-:Y:S01]  /*5040*/  LEA.HI.X R5, R104, UR5, R9, 0x1, P4 ;  /* 0x0000000568057c11 */ /* 0x000fe2000a0f0c09 */
[-C--:B------:R-:W-:Y:S01]  /*5050*/  FMUL R29, R29, R88.reuse ;  /* 0x000000581d1d7220 */ /* 0x080fe20000400000 */
[----:B------:R-:W-:Y:S01]  /*5060*/  F2FP.BF16.F32.PACK_AB R25, RZ, R25 ;  /* 0x00000019ff19723e */ /* 0x000fe200000010ff */
[----:B------:R-:W-:Y:S01]  /*5070*/  FMUL R30, R30, R88 ;  /* 0x000000581e1e7220 */ /* 0x000fe20000400000 */
[C---:B------:R-:W-:Y:S01]  /*5080*/  SHF.L.U64.HI R7, R6.reuse, 0x4, R7 ;  /* 0x0000000406077819 */ /* 0x040fe20000010207 */
[----:B------:R-:W-:Y:S01]  /*5090*/  @P1 STG.E.U16 desc[UR52][R4.64], R24 ;  /* 0x0000001804001986 */ /* 0x000fe2000c101534 */
[----:B------:R-:W-:Y:S01]  /*50a0*/  LEA R6, P4, R6, R4, 0x4 ;  /* 0x0000000406067211 */ /* 0x000fe200078820ff */
[-C--:B------:R-:W-:Y:S01]  /*50b0*/  FMUL R31, R31, R88.reuse ;  /* 0x000000581f1f7220 */ /* 0x080fe20000400000 */
[----:B------:R-:W-:Y:S01]  /*50c0*/  ISETP.GT.AND P2, PT, R0, 0x8, P2 ;  /* 0x000000080000780c */ /* 0x000fe20001744270 */
[----:B------:R-:W-:Y:S01]  /*50d0*/  @P3 STG.E.U16 desc[UR52][R4.64+0x2], R25 ;  /* 0x0000021904003986 */ /* 0x000fe2000c101534 */
[----:B------:R-:W-:Y:S01]  /*50e0*/  ISETP.GT.AND P1, PT, R2, 0x8, PT ;  /* 0x000000080200780c */ /* 0x000fe20003f24270 */
[----:B------:R-:W-:Y:S01]  /*50f0*/  IMAD.X R7, R7, 0x1, R5, P4 ;  /* 0x0000000107077824 */ /* 0x000fe200020e0605 */
[----:B------:R-:W-:Y:S01]  /*5100*/  ISETP.GT.AND P3, PT, R0, 0x8, P0 ;  /* 0x000000080000780c */ /* 0x000fe20000764270 */
[-C--:B------:R-:W-:Y:S01]  /*5110*/  FMUL R32, R32, R88.reuse ;  /* 0x0000005820207220 */ /* 0x080fe20000400000 */
[----:B------:R-:W-:Y:S01]  /*5120*/  ISETP.GT.AND P0, PT, R2, 0x9, PT ;  /* 0x000000090200780c */ /* 0x000fe20003f04270 */
[-C--:B------:R-:W-:Y:S01]  /*5130*/  FMUL R33, R33, R88.reuse ;  /* 0x0000005821217220 */ /* 0x080fe20000400000 */
[----:B------:R-:W-:Y:S01]  /*5140*/  ISETP.GT.AND P5, PT, R0, RZ, P1 ;  /* 0x000000ff0000720c */ /* 0x000fe20000fa4270 */
[-C--:B------:R-:W-:Y:S01]  /*5150*/  FMUL R34, R34, R88.reuse ;  /* 0x0000005822227220 */ /* 0x080fe20000400000 */
[----:B------:R-:W-:Y:S01]  /*5160*/  ISETP.GT.AND P4, PT, R0, RZ, P0 ;  /* 0x000000ff0000720c */ /* 0x000fe20000784270 */
[----:B------:R-:W-:Y:S01]  /*5170*/  FMUL R35, R35, R88 ;  /* 0x0000005823237220 */ /* 0x000fe20000400000 */
[----:B------:R-:W-:Y:S01]  /*5180*/  F2FP.BF16.F32.PACK_AB R26, RZ, R26 ;  /* 0x0000001aff1a723e */ /* 0x000fe200000010ff */
[-C--:B------:R-:W-:Y:S01]  /*5190*/  FMUL R36, R36, R88.reuse ;  /* 0x0000005824247220 */ /* 0x080fe20000400000 */
[----:B------:R-:W-:Y:S01]  /*51a0*/  F2FP.BF16.F32.PACK_AB R27, RZ, R27 ;  /* 0x0000001bff1b723e */ /* 0x000fe200000010ff */
[----:B------:R-:W-:Y:S01]  /*51b0*/  FMUL R37, R37, R88 ;  /* 0x0000005825257220 */ /* 0x000fe20000400000 */
[----:B------:R-:W-:Y:S01]  /*51c0*/  F2FP.BF16.F32.PACK_AB R28, RZ, R28 ;  /* 0x0000001cff1c723e */ /* 0x000fe200000010ff */
[----:B------:R-:W-:Y:S01]  /*51d0*/  @P2 STG.E.U16 desc[UR52][R6.64], R26 ;  /* 0x0000001a06002986 */ /* 0x000fe2000c101534 */
[----:B------:R-:W-:Y:S01]  /*51e0*/  F2FP.BF16.F32.PACK_AB R29, RZ, R29 ;  /* 0x0000001dff1d723e */ /* 0x000fe200000010ff */
[-C--:B------:R-:W-:Y:S01]  /*51f0*/  FMUL R38, R38, R88.reuse ;  /* 0x0000005826267220 */ /* 0x080fe20000400000 */
[----:B------:R-:W-:Y:S01]  /*5200*/  ISETP.GT.AND P1, PT, R0, 0x8, P1 ;  /* 0x000000080000780c */ /* 0x000fe20000f24270 */
[----:B------:R-:W-:Y:S01]  /*5210*/  @P3 STG.E.U16 desc[UR52][R6.64+0x2], R27 ;  /* 0x0000021b06003986 */ /* 0x000fe2000c101534 */
[----:B------:R-:W-:Y:S01]  /*5220*/  ISETP.GT.AND P3, PT, R2, 0x10, PT ;  /* 0x000000100200780c */ /* 0x000fe20003f64270 */
[-C--:B------:R-:W-:Y:S01]  /*5230*/  FMUL R39, R39, R88.reuse ;  /* 0x0000005827277220 */ /* 0x080fe20000400000 */
[----:B------:R-:W-:Y:S01]  /*5240*/  ISETP.GT.AND P2, PT, R0, 0x8, P0 ;  /* 0x000000080000780c */ /* 0x000fe20000744270 */
[----:B------:R-:W-:Y:S01]  /*5250*/  @P5 STG.E.U16 desc[UR52][R4.64+0x10], R28 ;  /* 0x0000101c04005986 */ /* 0x000fe2000c101534 */
[----:B------:R-:W-:Y:S01]  /*5260*/  ISETP.GT.AND P0, PT, R2, 0x11, PT ;  /* 0x000000110200780c */ /* 0x000fe20003f04270 */
[----:B------:R-:W-:Y:S01]  /*5270*/  FMUL R40, R40, R88 ;  /* 0x0000005828287220 */ /* 0x000fe20000400000 */
[----:B------:R-:W-:Y:S01]  /*5280*/  F2FP.BF16.F32.PACK_AB R30, RZ, R30 ;  /* 0x0000001eff1e723e */ /* 0x000fe200000010ff */
[----:B------:R-:W-:Y:S01]  /*5290*/  @P4 STG.E.U16 desc[UR52][R4.64+0x12], R29 ;  /* 0x0000121d04004986 */ /* 0x000fe2000c101534 */
[C---:B------:R-:W-:Y:S01]  /*52a0*/  ISETP.GT.AND P4, PT, R0.reuse, RZ, P3 ;  /* 0x000000ff0000720c */ /* 0x040fe20001f84270 */
[-C--:B------:R-:W-:Y:S01]  /*52b0*/  FMUL R41, R41, R88.reuse ;  /* 0x0000005829297220 */ /* 0x080fe20000400000 */
[----:B------:R-:W-:Y:S01]  /*52c0*/  ISETP.GT.AND P5, PT, R0, RZ, P0 ;  /* 0x000000ff0000720c */ /* 0x000fe200007a4270 */
[----:B------:R-:W-:Y:S01]  /*52d0*/  @P1 STG.E.U16 desc[UR52][R6.64+0x10], R30 ;  /* 0x0000101e06001986 */ /* 0x000fe2000c101534 */
[----:B------:R-:W-:Y:S01]  /*52e0*/  F2FP.BF16.F32.PACK_AB R31, RZ, R31 ;  /* 0x0000001fff1f723e */ /* 0x000fe200000010ff */
[----:B------:R-:W-:Y:S01]  /*52f0*/  FMUL R42, R42, R88 ;  /* 0x000000582a2a7220 */ /* 0x000fe20000400000 */
[----:B------:R-:W-:Y:S01]  /*5300*/  F2FP.BF16.F32.PACK_AB R32, RZ, R32 ;  /* 0x00000020ff20723e */ /* 0x000fe200000010ff */
[-C--:B------:R-:W-:Y:S01]  /*5310*/  FMUL R43, R43, R88.reuse ;  /* 0x000000582b2b7220 */ /* 0x080fe20000400000 */
[----:B------:R-:W-:Y:S01]  /*5320*/  ISETP.GT.AND P1, PT, R0, 0x8, P3 ;  /* 0x000000080000780c */ /* 0x000fe20001f24270 */
[----:B------:R-:W-:Y:S01]  /*5330*/  @P2 STG.E.U16 desc[UR52][R6.64+0x12], R31 ;  /* 0x0000121f06002986 */ /* 0x000fe2000c101534 */
[----:B------:R-:W-:Y:S01]  /*5340*/  F2FP.BF16.F32.PACK_AB R33, RZ, R33 ;  /* 0x00000021ff21723e */ /* 0x000fe200000010ff */
[-C--:B------:R-:W-:Y:S01]  /*5350*/  FMUL R44, R44, R88.reuse ;  /* 0x000000582c2c7220 */ /* 0x080fe20000400000 */
[----:B------:R-:W-:Y:S01]  /*5360*/  ISETP.GT.AND P3, PT, R2, 0x18, PT ;  /* 0x000000180200780c */ /* 0x000fe20003f64270 */
[----:B------:R-:W-:Y:S01]  /*5370*/  @P4 STG.E.U16 desc[UR52][R4.64+0x20], R32 ;  /* 0x0000202004004986 */ /* 0x000fe2000c101534 */
[----:B------:R-:W-:Y:S01]  /*5380*/  ISETP.GT.AND P2, PT, R0, 0x8, P0 ;  /* 0x000000080000780c */ /* 0x000fe20000744270 */
[-C--:B------:R-:W-:Y:S01]  /*5390*/  FMUL R45, R45, R88.reuse ;  /* 0x000000582d2d7220 */ /* 0x080fe20000400000 */
[----:B------:R-:W-:Y:S01]  /*53a0*/  ISETP.GT.AND P0, PT, R2, 0x19, PT ;  /* 0x000000190200780c */ /* 0x000fe20003f04270 */
[----:B------:R-:W-:Y:S01]  /*53b0*/  @P5 STG.E.U16 desc[UR52][R4.64+0x22], R33 ;  /* 0x0000222104005986 */ /* 0x000fe2000c101534 */
[----:B------:R-:W-:Y:S01]  /*53c0*/  ISETP.GT.AND P4, PT, R0, RZ, P3 ;  /* 0x000000ff0000720c */ /* 0x000fe20001f84270 */
[----:B------:R-:W-:Y:S01]  /*53d0*/  FMUL R46, R46, R88 ;  /* 0x000000582e2e7220 */ /* 0x000fe20000400000 */
[----:B------:R-:W-:Y:S01]  /*53e0*/  F2FP.BF16.F32.PACK_AB R34, RZ, R34 ;  /* 0x00000022ff22723e */ /* 0x000fe200000010ff */
[-C--:B------:R-:W-:Y:S01]  /*53f0*/  FMUL R47, R47, R88.reuse ;  /* 0x000000582f2f7220 */ /* 0x080fe20000400000 */
[----:B------:R-:W-:Y:S01]  /*5400*/  ISETP.GT.AND P5, PT, R0, RZ, P0 ;  /* 0x000000ff0000720c */ /* 0x000fe200007a4270 */
[----:B------:R-:W-:Y:S01]  /*5410*/  FMUL R48, R48, R88 ;  /* 0x0000005830307220 */ /* 0x000fe20000400000 */
[----:B------:R-:W-:Y:S01]  /*5420*/  F2FP.BF16.F32.PACK_AB R35, RZ, R35 ;  /* 0x00000023ff23723e */ /* 0x000fe200000010ff */
[----:B------:R-:W-:Y:S01]  /*5430*/  @P1 STG.E.U16 desc[UR52][R6.64+0x20], R34 ;  /* 0x0000202206001986 */ /* 0x000fe2000c101534 */
        /* <DEDUP_REMOVED lines=129> */
[----:B------:R-:W-:Y:S01]  /*5c50*/  FMUL R87, R87, R88 ;  /* 0x0000005857577220 */ /* 0x000fe20000400000 */
[----:B------:R-:W-:Y:S01]  /*5c60*/  ISETP.GT.AND P0, PT, R2, 0x51, PT ;  /* 0x000000510200780c */ /* 0x000fe20003f04270 */
[----:B------:R-:W-:Y:S01]  /*5c70*/  @P5 STG.E.U16 desc[UR52][R4.64+0x92], R61 ;  /* 0x0000923d04005986 */ /* 0x000fe2000c101534 */
[----:B------:R-:W-:-:S02]  /*5c80*/  ISETP.GT.AND P4, PT, R0, RZ, P3 ;  /* 0x000000ff0000720c */ /* 0x000fc40001f84270 */
[----:B------:R-:W-:Y:S02]  /*5c90*/  F2FP.BF16.F32.PACK_AB R62, RZ, R62 ;  /* 0x0000003eff3e723e */ /* 0x000fe400000010ff */
[C---:B------:R-:W-:Y:S02]  /*5ca0*/  ISETP.GT.AND P5, PT, R0.reuse, RZ, P0 ;  /* 0x000000ff0000720c */ /* 0x040fe400007a4270 */
[----:B------:R-:W-:Y:S01]  /*5cb0*/  F2FP.BF16.F32.PACK_AB R63, RZ, R63 ;  /* 0x0000003fff3f723e */ /* 0x000fe200000010ff */
[----:B------:R-:W-:Y:S01]  /*5cc0*/  @P1 STG.E.U16 desc[UR52][R6.64+0x90], R62 ;  /* 0x0000903e06001986 */ /* 0x000fe2000c101534 */
[----:B------:R-:W-:Y:S02]  /*5cd0*/  F2FP.BF16.F32.PACK_AB R64, RZ, R64 ;  /* 0x00000040ff40723e */ /* 0x000fe400000010ff */
[----:B------:R-:W-:Y:S01]  /*5ce0*/  ISETP.GT.AND P1, PT, R0, 0x8, P3 ;  /* 0x000000080000780c */ /* 0x000fe20001f24270 */
[----:B------:R-:W-:Y:S01]  /*5cf0*/  @P2 STG.E.U16 desc[UR52][R6.64+0x92], R63 ;  /* 0x0000923f06002986 */ /* 0x000fe2000c101534 */
[----:B------:R-:W-:-:S02]  /*5d00*/  F2FP.BF16.F32.PACK_AB R65, RZ, R65 ;  /* 0x00000041ff41723e */ /* 0x000fc400000010ff */
[----:B------:R-:W-:Y:S01]  /*5d10*/  ISETP.GT.AND P2, PT, R2, 0x58, PT ;  /* 0x000000580200780c */ /* 0x000fe20003f44270 */
[----:B------:R-:W-:Y:S01]  /*5d20*/  @P4 STG.E.U16 desc[UR52][R4.64+0xa0], R64 ;  /* 0x0000a04004004986 */ /* 0x000fe2000c101534 */
[----:B------:R-:W-:Y:S02]  /*5d30*/  ISETP.GT.AND P0, PT, R0, 0x8, P0 ;  /* 0x000000080000780c */ /* 0x000fe40000704270 */
[----:B------:R-:W-:Y:S01]  /*5d40*/  ISETP.GT.AND P3, PT, R2, 0x59, PT ;  /* 0x000000590200780c */ /* 0x000fe20003f64270 */
[----:B------:R-:W-:Y:S01]  /*5d50*/  @P5 STG.E.U16 desc[UR52][R4.64+0xa2], R65 ;  /* 0x0000a24104005986 */ /* 0x000fe2000c101534 */
[C---:B------:R-:W-:Y:S02]  /*5d60*/  ISETP.GT.AND P4, PT, R0.reuse, RZ, P2 ;  /* 0x000000ff0000720c */ /* 0x040fe40001784270 */
[----:B------:R-:W-:Y:S02]  /*5d70*/  F2FP.BF16.F32.PACK_AB R66, RZ, R66 ;  /* 0x00000042ff42723e */ /* 0x000fe400000010ff */
[----:B------:R-:W-:-:S02]  /*5d80*/  ISETP.GT.AND P5, PT, R0, RZ, P3 ;  /* 0x000000ff0000720c */ /* 0x000fc40001fa4270 */
[----:B------:R-:W-:Y:S01]  /*5d90*/  F2FP.BF16.F32.PACK_AB R67, RZ, R67 ;  /* 0x00000043ff43723e */ /* 0x000fe200000010ff */
[----:B------:R-:W-:Y:S01]  /*5da0*/  @P1 STG.E.U16 desc[UR52][R6.64+0xa0], R66 ;  /* 0x0000a04206001986 */ /* 0x000fe2000c101534 */
[----:B------:R-:W-:Y:S02]  /*5db0*/  F2FP.BF16.F32.PACK_AB R68, RZ, R68 ;  /* 0x00000044ff44723e */ /* 0x000fe400000010ff */
[C---:B------:R-:W-:Y:S01]  /*5dc0*/  ISETP.GT.AND P1, PT, R0.reuse, 0x8, P2 ;  /* 0x000000080000780c */ /* 0x040fe20001724270 */
[----:B------:R-:W-:Y:S01]  /*5dd0*/  @P0 STG.E.U16 desc[UR52][R6.64+0xa2], R67 ;  /* 0x0000a24306000986 */ /* 0x000fe2000c101534 */
[----:B------:R-:W-:Y:S02]  /*5de0*/  ISETP.GT.AND P2, PT, R0, 0x8, P3 ;  /* 0x000000080000780c */ /* 0x000fe40001f44270 */
[----:B------:R-:W-:Y:S01]  /*5df0*/  F2FP.BF16.F32.PACK_AB R69, RZ, R69 ;  /* 0x00000045ff45723e */ /* 0x000fe200000010ff */
[----:B------:R-:W-:Y:S01]  /*5e00*/  @P4 STG.E.U16 desc[UR52][R4.64+0xb0], R68 ;  /* 0x0000b04404004986 */ /* 0x000fe2000c101534 */
[----:B------:R-:W-:-:S02]  /*5e10*/  ISETP.GT.AND P3, PT, R2, 0x60, PT ;  /* 0x000000600200780c */ /* 0x000fc40003f64270 */
[----:B------:R-:W-:Y:S01]  /*5e20*/  ISETP.GT.AND P0, PT, R2, 0x61, PT ;  /* 0x000000610200780c */ /* 0x000fe20003f04270 */
[----:B------:R-:W-:Y:S01]  /*5e30*/  @P5 STG.E.U16 desc[UR52][R4.64+0xb2], R69 ;  /* 0x0000b24504005986 */ /* 0x000fe2000c101534 */
[C---:B------:R-:W-:Y:S02]  /*5e40*/  ISETP.GT.AND P4, PT, R0.reuse, RZ, P3 ;  /* 0x000000ff0000720c */ /* 0x040fe40001f84270 */
[----:B------:R-:W-:Y:S02]  /*5e50*/  ISETP.GT.AND P5, PT, R0, RZ, P0 ;  /* 0x000000ff0000720c */ /* 0x000fe400007a4270 */
[----:B------:R-:W-:Y:S02]  /*5e60*/  F2FP.BF16.F32.PACK_AB R70, RZ, R70 ;  /* 0x00000046ff46723e */ /* 0x000fe400000010ff */
[----:B------:R-:W-:Y:S02]  /*5e70*/  F2FP.BF16.F32.PACK_AB R71, RZ, R71 ;  /* 0x00000047ff47723e */ /* 0x000fe400000010ff */
[----:B------:R-:W-:Y:S01]  /*5e80*/  F2FP.BF16.F32.PACK_AB R72, RZ, R72 ;  /* 0x00000048ff48723e */ /* 0x000fe200000010ff */
[----:B------:R-:W-:Y:S01]  /*5e90*/  @P1 STG.E.U16 desc[UR52][R6.64+0xb0], R70 ;  /* 0x0000b04606001986 */ /* 0x000fe2000c101534 */
[----:B------:R-:W-:-:S02]  /*5ea0*/  F2FP.BF16.F32.PACK_AB R73, RZ, R73 ;  /* 0x00000049ff49723e */ /* 0x000fc400000010ff */
[C---:B------:R-:W-:Y:S01]  /*5eb0*/  ISETP.GT.AND P1, PT, R0.reuse, 0x8, P3 ;  /* 0x000000080000780c */ /* 0x040fe20001f24270 */
[----:B------:R-:W-:Y:S01]  /*5ec0*/  @P2 STG.E.U16 desc[UR52][R6.64+0xb2], R71 ;  /* 0x0000b24706002986 */ /* 0x000fe2000c101534 */
[----:B------:R-:W-:Y:S02]  /*5ed0*/  ISETP.GT.AND P0, PT, R0, 0x8, P0 ;  /* 0x000000080000780c */ /* 0x000fe40000704270 */
[----:B------:R-:W-:Y:S01]  /*5ee0*/  F2FP.BF16.F32.PACK_AB R74, RZ, R74 ;  /* 0x0000004aff4a723e */ /* 0x000fe200000010ff */
[----:B------:R-:W-:Y:S01]  /*5ef0*/  @P4 STG.E.U16 desc[UR52][R4.64+0xc0], R72 ;  /* 0x0000c04804004986 */ /* 0x000fe2000c101534 */
[C---:B------:R-:W-:Y:S02]  /*5f00*/  ISETP.GT.AND P4, PT, R2.reuse, 0x68, PT ;  /* 0x000000680200780c */ /* 0x040fe40003f84270 */
[----:B------:R-:W-:Y:S01]  /*5f10*/  F2FP.BF16.F32.PACK_AB R75, RZ, R75 ;  /* 0x0000004bff4b723e */ /* 0x000fe200000010ff */
[----:B------:R-:W-:Y:S01]  /*5f20*/  @P5 STG.E.U16 desc[UR52][R4.64+0xc2], R73 ;  /* 0x0000c24904005986 */ /* 0x000fe2000c101534 */
[----:B------:R-:W-:-:S02]  /*5f30*/  ISETP.GT.AND P5, PT, R2, 0x69, PT ;  /* 0x000000690200780c */ /* 0x000fc40003fa4270 */
[C---:B------:R-:W-:Y:S01]  /*5f40*/  ISETP.GT.AND P2, PT, R0.reuse, RZ, P4 ;  /* 0x000000ff0000720c */ /* 0x040fe20002744270 */
[----:B------:R-:W-:Y:S01]  /*5f50*/  @P1 STG.E.U16 desc[UR52][R6.64+0xc0], R74 ;  /* 0x0000c04a06001986 */ /* 0x000fe2000c101534 */
[----:B------:R-:W-:Y:S02]  /*5f60*/  ISETP.GT.AND P6, PT, R0, RZ, P5 ;  /* 0x000000ff0000720c */ /* 0x000fe40002fc4270 */
[----:B------:R-:W-:Y:S01]  /*5f70*/  F2FP.BF16.F32.PACK_AB R76, RZ, R76 ;  /* 0x0000004cff4c723e */ /* 0x000fe200000010ff */
[----:B------:R-:W-:Y:S01]  /*5f80*/  @P0 STG.E.U16 desc[UR52][R6.64+0xc2], R75 ;  /* 0x0000c24b06000986 */ /* 0x000fe2000c101534 */
[C---:B------:R-:W-:Y:S02]  /*5f90*/  ISETP.GT.AND P3, PT, R2.reuse, 0x70, PT ;  /* 0x000000700200780c */ /* 0x040fe40003f64270 */
[C---:B------:R-:W-:Y:S02]  /*5fa0*/  ISETP.GT.AND P1, PT, R2.reuse, 0x78, PT ;  /* 0x000000780200780c */ /* 0x040fe40003f24270 */
[----:B------:R-:W-:-:S02]  /*5fb0*/  ISETP.GT.AND P0, PT, R2, 0x79, PT ;  /* 0x000000790200780c */ /* 0x000fc40003f04270 */
[----:B------:R-:W-:Y:S01]  /*5fc0*/  ISETP.GT.AND P4, PT, R0, 0x8, P4 ;  /* 0x000000080000780c */ /* 0x000fe20002784270 */
[----:B------:R-:W-:Y:S01]  /*5fd0*/  @P2 STG.E.U16 desc[UR52][R4.64+0xd0], R76 ;  /* 0x0000d04c04002986 */ /* 0x000fe2000c101534 */
[----:B------:R-:W-:Y:S01]  /*5fe0*/  ISETP.GT.AND P2, PT, R2, 0x71, PT ;  /* 0x000000710200780c */ /* 0x000fe20003f44270 */
[----:B------:R-:W-:Y:S01]  /*5ff0*/  @P6 IMAD.MOV.U32 R2, RZ, RZ, R4 ;  /* 0x000000ffff026224 */ /* 0x000fe200078e0004 */
[----:B------:R-:W-:Y:S01]  /*6000*/  F2FP.BF16.F32.PACK_AB R77, RZ, R77 ;  /* 0x0000004dff4d723e */ /* 0x000fe200000010ff */
[----:B------:R-:W-:Y:S01]  /*6010*/  @P6 IMAD.MOV.U32 R3, RZ, RZ, R5 ;  /* 0x000000ffff036224 */ /* 0x000fe200078e0005 */
[----:B------:R-:W-:Y:S02]  /*6020*/  F2FP.BF16.F32.PACK_AB R78, RZ, R78 ;  /* 0x0000004eff4e723e */ /* 0x000fe400000010ff */
[----:B------:R-:W-:Y:S02]  /*6030*/  F2FP.BF16.F32.PACK_AB R79, RZ, R79 ;  /* 0x0000004fff4f723e */ /* 0x000fe400000010ff */
[----:B------:R0:W-:Y:S01]  /*6040*/  @P6 STG.E.U16 desc[UR52][R2.64+0xd2], R77 ;  /* 0x0000d24d02006986 */ /* 0x0001e2000c101534 */
[----:B------:R-:W-:-:S02]  /*6050*/  ISETP.GT.AND P6, PT, R0, 0x8, P5 ;  /* 0x000000080000780c */ /* 0x000fc40002fc4270 */
[C---:B------:R-:W-:Y:S02]  /*6060*/  ISETP.GT.AND P5, PT, R0.reuse, RZ, P3 ;  /* 0x000000ff0000720c */ /* 0x040fe40001fa4270 */
[----:B------:R-:W-:Y:S02]  /*6070*/  ISETP.GT.AND P3, PT, R0, 0x8, P3 ;  /* 0x000000080000780c */ /* 0x000fe40001f64270 */
[----:B------:R-:W-:Y:S02]  /*6080*/  F2FP.BF16.F32.PACK_AB R80, RZ, R80 ;  /* 0x00000050ff50723e */ /* 0x000fe400000010ff */
[----:B------:R-:W-:Y:S02]  /*6090*/  F2FP.BF16.F32.PACK_AB R81, RZ, R81 ;  /* 0x00000051ff51723e */ /* 0x000fe400000010ff */
[----:B------:R-:W-:Y:S01]  /*60a0*/  F2FP.BF16.F32.PACK_AB R82, RZ, R82 ;  /* 0x00000052ff52723e */ /* 0x000fe200000010ff */
[----:B0-----:R-:W-:Y:S01]  /*60b0*/  @P4 IMAD.MOV.U32 R2, RZ, RZ, R6 ;  /* 0x000000ffff024224 */ /* 0x001fe200078e0006 */
[----:B------:R-:W-:Y:S01]  /*60c0*/  F2FP.BF16.F32.PACK_AB R83, RZ, R83 ;  /* 0x00000053ff53723e */ /* 0x000fe200000010ff */
[----:B------:R-:W-:Y:S01]  /*60d0*/  @P4 IMAD.MOV.U32 R3, RZ, RZ, R7 ;  /* 0x000000ffff034224 */ /* 0x000fe200078e0007 */
[----:B------:R-:W-:-:S02]  /*60e0*/  F2FP.BF16.F32.PACK_AB R84, RZ, R84 ;  /* 0x00000054ff54723e */ /* 0x000fc400000010ff */
[----:B------:R-:W-:Y:S02]  /*60f0*/  F2FP.BF16.F32.PACK_AB R85, RZ, R85 ;  /* 0x00000055ff55723e */ /* 0x000fe400000010ff */
[----:B------:R0:W-:Y:S01]  /*6100*/  @P4 STG.E.U16 desc[UR52][R2.64+0xd0], R78 ;  /* 0x0000d04e02004986 */ /* 0x0001e2000c101534 */
[C---:B------:R-:W-:Y:S02]  /*6110*/  ISETP.GT.AND P4, PT, R0.reuse, RZ, P2 ;  /* 0x000000ff0000720c */ /* 0x040fe40001784270 */
[----:B------:R-:W-:Y:S02]  /*6120*/  ISETP.GT.AND P2, PT, R0, 0x8, P2 ;  /* 0x000000080000780c */ /* 0x000fe40001744270 */
[----:B------:R-:W-:Y:S02]  /*6130*/  F2FP.BF16.F32.PACK_AB R86, RZ, R86 ;  /* 0x00000056ff56723e */ /* 0x000fe400000010ff */
[----:B------:R-:W-:Y:S01]  /*6140*/  F2FP.BF16.F32.PACK_AB R87, RZ, R87 ;  /* 0x00000057ff57723e */ /* 0x000fe200000010ff */
[----:B0-----:R-:W-:-:S02]  /*6150*/  @P6 IMAD.MOV.U32 R2, RZ, RZ, R6 ;  /* 0x000000ffff026224 */ /* 0x001fc400078e0006 */
[----:B------:R-:W-:-:S05]  /*6160*/  @P6 IMAD.MOV.U32 R3, RZ, RZ, R7 ;  /* 0x000000ffff036224 */ /* 0x000fca00078e0007 */
[----:B------:R0:W-:Y:S01]  /*6170*/  @P6 STG.E.U16 desc[UR52][R2.64+0xd2], R79 ;  /* 0x0000d24f02006986 */ /* 0x0001e2000c101534 */
[C---:B------:R-:W-:Y:S02]  /*6180*/  ISETP.GT.AND P6, PT, R0.reuse, RZ, P0 ;  /* 0x000000ff0000720c */ /* 0x040fe400007c4270 */
[----:B------:R-:W-:Y:S01]  /*6190*/  ISETP.GT.AND P0, PT, R0, 0x8, P0 ;  /* 0x000000080000780c */ /* 0x000fe20000704270 */
[----:B0-----:R-:W-:Y:S02]  /*61a0*/  @P5 IMAD.MOV.U32 R2, RZ, RZ, R4 ;  /* 0x000000ffff025224 */ /* 0x001fe400078e0004 */
[----:B------:R-:W-:-:S05]  /*61b0*/  @P5 IMAD.MOV.U32 R3, RZ, RZ, R5 ;  /* 0x000000ffff035224 */ /* 0x000fca00078e0005 */
[----:B------:R0:W-:Y:S01]  /*61c0*/  @P5 STG.E.U16 desc[UR52][R2.64+0xe0], R80 ;  /* 0x0000e05002005986 */ /* 0x0001e2000c101534 */
[C---:B------:R-:W-:Y:S02]  /*61d0*/  ISETP.GT.AND P5, PT, R0.reuse, RZ, P1 ;  /* 0x000000ff0000720c */ /* 0x040fe40000fa4270 */
[----:B------:R-:W-:Y:S01]  /*61e0*/  ISETP.GT.AND P1, PT, R0, 0x8, P1 ;  /* 0x000000080000780c */ /* 0x000fe20000f24270 */
[----:B0-----:R-:W-:Y:S02]  /*61f0*/  @P4 IMAD.MOV.U32 R2, RZ, RZ, R4 ;  /* 0x000000ffff024224 */ /* 0x001fe400078e0004 */
[----:B------:R-:W-:-:S05]  /*6200*/  @P4 IMAD.MOV.U32 R3, RZ, RZ, R5 ;  /* 0x000000ffff034224 */ /* 0x000fca00078e0005 */
[----:B------:R0:W-:Y:S02]  /*6210*/  @P4 STG.E.U16 desc[UR52][R2.64+0xe2], R81 ;  /* 0x0000e25102004986 */ /* 0x0001e4000c101534 */
        /* <DEDUP_REMOVED lines=8> */
[----:B------:R0:W-:Y:S04]  /*62a0*/  @P5 STG.E.U16 desc[UR52][R2.64+0xf0], R84 ;  /* 0x0000f05402005986 */ /* 0x0001e8000c101534 */
[----:B------:R1:W-:Y:S01]  /*62b0*/  @P6 STG.E.U16 desc[UR52][R4.64+0xf2], R85 ;  /* 0x0000f25504006986 */ /* 0x0003e2000c101534 */
[----:B0-----:R-:W-:Y:S02]  /*62c0*/  @P1 IMAD.MOV.U32 R2, RZ, RZ, R6 ;  /* 0x000000ffff021224 */ /* 0x001fe400078e0006 */
[----:B------:R-:W-:-:S05]  /*62d0*/  @P1 IMAD.MOV.U32 R3, RZ, RZ, R7 ;  /* 0x000000ffff031224 */ /* 0x000fca00078e0007 */
[----:B------:R1:W-:Y:S04]  /*62e0*/  @P1 STG.E.U16 desc[UR52][R2.64+0xf0], R86 ;  /* 0x0000f05602001986 */ /* 0x0003e8000c101534 */
[----:B------:R1:W-:Y:S02]  /*62f0*/  @P0 STG.E.U16 desc[UR52][R6.64+0xf2], R87 ;  /* 0x0000f25706000986 */ /* 0x0003e4000c101534 */
.L_x_161:
[----:B------:R-:W-:Y:S05]  /*6300*/  BSYNC B0 ;  /* 0x0000000000007941 */ /* 0x000fea0003800000 */
.L_x_35:
[----:B01----:R-:W-:Y:S01]  /*6310*/  IMAD.U32 R2, RZ, RZ, UR50 ;  /* 0x00000032ff027e24 */ /* 0x003fe2000f8e00ff */
[----:B------:R-:W-:Y:S01]  /*6320*/  ULDC.64 UR4, c[0x0][0x650] ;  /* 0x0001940000047ab9 */ /* 0x000fe20000000a00 */
[----:B------:R-:W-:Y:S01]  /*6330*/  IMAD.U32 R0, RZ, RZ, UR37 ;  /* 0x00000025ff007e24 */ /* 0x000fe2000f8e00ff */
[----:B------:R0:W-:Y:S01]  /*6340*/  SYNCS.ARRIVE.TRANS64.A1T0 RZ, [R96+UR44], RZ ;  /* 0x000000ff60ff79a7 */ /* 0x0001e2000810002c */
[----:B------:R-:W-:Y:S01]  /*6350*/  IMAD.U32 R3, RZ, RZ, UR51 ;  /* 0x00000033ff037e24 */ /* 0x000fe2000f8e00ff */
[C---:B------:R-:W-:Y:S01]  /*6360*/  LEA R16, P0, R2.reuse, R16, 0x1 ;  /* 0x0000001002107211 */ /* 0x040fe200078008ff */
[----:B----45:R-:W-:Y:S02]  /*6370*/  IMAD.MOV.U32 R18, RZ, RZ, -0x1 ;  /* 0xffffffffff127424 */ /* 0x030fe400078e00ff */
[----:B------:R-:W-:Y:S01]  /*6380*/  IMAD.MOV.U32 R19, RZ, RZ, -0x1 ;  /* 0xffffffffff137424 */ /* 0x000fe200078e00ff */
[----:B------:R-:W-:Y:S01]  /*6390*/  LEA.HI.X R17, R2, R17, R0, 0x1, P0 ;  /* 0x0000001102117211 */ /* 0x000fe200000f0c00 */
[----:B------:R-:W-:Y:S01]  /*63a0*/  IMAD.MOV.U32 R2, RZ, RZ, -0x1 ;  /* 0xffffffffff027424 */ /* 0x000fe200078e00ff */
[----:B------:R-:W-:-:S02]  /*63b0*/  ISETP.GE.U32.AND P0, PT, R16, UR4, PT ;  /* 0x0000000410007c0c */ /* 0x000fc4000bf06070 */
[----:B------:R-:W-:Y:S02]  /*63c0*/  PRMT R0, RZ, 0x7610, R0 ;  /* 0x00007610ff007816 */ /* 0x000fe40000000000 */
[----:B------:R-:W-:-:S13]  /*63d0*/  ISETP.GE.U32.AND.EX P0, PT, R17, UR5, PT, P0 ;  /* 0x0000000511007c0c */ /* 0x000fda000bf06100 */
[----:B0-----:R-:W-:Y:S05]  /*63e0*/  @P0 BRA `(.L_x_162) ;  /* 0x00000004008c0947 */ /* 0x001fea0003800000 */
[----:B------:R-:W0:Y:S01]  /*63f0*/  S2UR UR6, SR_CTAID.X ;  /* 0x00000000000679c3 */ /* 0x000e220000002500 */
[----:B------:R-:W-:Y:S01]  /*6400*/  ULDC.64 UR4, c[0x0][0x628] ;  /* 0x00018a0000047ab9 */ /* 0x000fe20000000a00 */
[----:B------:R-:W-:Y:S01]  /*6410*/  ULDC UR7, c[0x0][0x150] ;  /* 0x0000540000077ab9 */ /* 0x000fe20000000800 */
[----:B------:R-:W-:Y:S01]  /*6420*/  ISETP.NE.U32.AND P0, PT, RZ, UR4, PT ;  /* 0x00000004ff007c0c */ /* 0x000fe2000bf05070 */
[----:B------:R-:W-:Y:S01]  /*6430*/  ULDC UR15, c[0x0][0x630] ;  /* 0x00018c00000f7ab9 */ /* 0x000fe20000000800 */
[C---:B------:R-:W-:Y:S01]  /*6440*/  R2UR UR16, R16.reuse ;  /* 0x00000000101072ca */ /* 0x040fe200000e0000 */
[----:B------:R-:W-:Y:S01]  /*6450*/  ULDC UR18, c[0x0][0x154] ;  /* 0x0000550000127ab9 */ /* 0x000fe20000000800 */
[----:B------:R-:W-:Y:S01]  /*6460*/  ISETP.NE.AND.EX P0, PT, RZ, UR5, PT, P0 ;  /* 0x00000005ff007c0c */ /* 0x000fe2000bf05300 */
[----:B------:R-:W1:Y:S01]  /*6470*/  S2UR UR20, SR_CTAID.Y ;  /* 0x00000000001479c3 */ /* 0x000e620000002600 */
[----:B------:R-:W-:Y:S02]  /*6480*/  R2UR UR17, R17 ;  /* 0x00000000111172ca */ /* 0x000fe400000e0000 */
[----:B------:R-:W-:-:S02]  /*6490*/  R2UR UR12, R16 ;  /* 0x00000000100c72ca */ /* 0x000fc400000e0000 */
[----:B------:R-:W-:Y:S02]  /*64a0*/  R2UR UR13, R17 ;  /* 0x00000000110d72ca */ /* 0x000fe400000e0000 */
[----:B0-----:R-:W-:-:S05]  /*64b0*/  I2FP.F32.U32 R0, UR6 ;  /* 0x0000000600007c45 */ /* 0x001fca0008201000 */
[----:B------:R-:W-:-:S04]  /*64c0*/  FMUL R0, R0, UR7 ;  /* 0x0000000700007c20 */ /* 0x000fc80008400000 */
[----:B------:R0:W4:Y:S01]  /*64d0*/  F2I.U32.TRUNC.NTZ R2, R0 ;  /* 0x0000000000027305 */ /* 0x000122000020f000 */
[----:B-1----:R-:W-:Y:S05]  /*64e0*/  @!P0 BRA `(.L_x_163) ;  /* 0x0000000000308947 */ /* 0x002fea0003800000 */
        /* <DEDUP_REMOVED lines=12> */
.L_x_163:
[----:B------:R-:W-:Y:S01]  /*65b0*/  USHF.R.U64 UR12, UR12, UR15, UR13 ;  /* 0x0000000f0c0c7299 */ /* 0x000fe2000800120d */
[----:B0-----:R-:W-:Y:S01]  /*65c0*/  I2FP.F32.U32 R0, UR20 ;  /* 0x0000001400007c45 */ /* 0x001fe20008201000 */
[----:B------:R-:W-:Y:S02]  /*65d0*/  USHF.R.U32.HI UR4, URZ, UR15, UR13 ;  /* 0x0000000f3f047299 */ /* 0x000fe4000801160d */
[----:B------:R-:W-:Y:S02]  /*65e0*/  UIADD3 UR7, UP0, URZ, -UR12, URZ ;  /* 0x8000000c3f077290 */ /* 0x000fe4000ff1e03f */
[----:B------:R-:W-:Y:S01]  /*65f0*/  FMUL R0, R0, UR18 ;  /* 0x0000001200007c20 */ /* 0x000fe20008400000 */
[----:B------:R-:W-:Y:S01]  /*6600*/  ULDC.64 UR10, c[0x0][0x620] ;  /* 0x00018800000a7ab9 */ /* 0x000fe20000000a00 */
[----:B------:R-:W-:Y:S01]  /*6610*/  UIADD3.X UR4, URZ, ~UR4, URZ, UP0, !UPT ;  /* 0x800000043f047290 */ /* 0x000fe200087fe43f */
[----:B------:R-:W-:Y:S01]  /*6620*/  UMOV UR8, UR16 ;  /* 0x0000001000087c82 */ /* 0x000fe20008000000 */
[----:B------:R-:W-:-:S02]  /*6630*/  UMOV UR9, UR17 ;  /* 0x0000001100097c82 */ /* 0x000fc40008000000 */
[----:B------:R-:W0:Y:S01]  /*6640*/  F2I.U32.TRUNC.NTZ R0, R0 ;  /* 0x0000000000007305 */ /* 0x000e22000020f000 */
[----:B------:R-:W-:Y:S01]  /*6650*/  UIMAD UR4, UR4, UR10, URZ ;  /* 0x0000000a040472a4 */ /* 0x000fe2000f8e023f */
[----:B----4-:R-:W-:Y:S01]  /*6660*/  R2UR UR17, R2 ;  /* 0x00000000021172ca */ /* 0x010fe200000e0000 */
[----:B------:R-:W-:Y:S02]  /*6670*/  UIMAD.WIDE.U32 UR8, UR7, UR10, UR8 ;  /* 0x0000000a070872a5 */ /* 0x000fe4000f8e0008 */
[----:B------:R-:W-:Y:S01]  /*6680*/  UIMAD UR7, UR7, UR11, UR4 ;  /* 0x0000000b070772a4 */ /* 0x000fe2000f8e0204 */
[----:B------:R-:W-:Y:S01]  /*6690*/  ULDC UR23, c[0x0][0x658] ;  /* 0x0001960000177ab9 */ /* 0x000fe20000000800 */
[----:B------:R-:W-:Y:S02]  /*66a0*/  UMOV UR15, 0xffffffff ;  /* 0xffffffff000f7882 */ /* 0x000fe40000000000 */
[----:B------:R-:W-:Y:S01]  /*66b0*/  UIADD3 UR7, UR9, UR7, URZ ;  /* 0x0000000709077290 */ /* 0x000fe2000fffe03f */
[----:B------:R-:W-:Y:S01]  /*66c0*/  ULDC UR10, c[0x0][0x618] ;  /* 0x00018600000a7ab9 */ /* 0x000fe20000000800 */
[----:B------:R-:W-:Y:S01]  /*66d0*/  ULDC.64 UR4, c[0x0][0x640] ;  /* 0x0001900000047ab9 */ /* 0x000fe20000000a00 */
[----:B------:R-:W-:Y:S01]  /*66e0*/  USHF.L.U32 UR19, UR15, UR23, URZ ;  /* 0x000000170f137299 */ /* 0x000fe2000800063f */
[----:B------:R-:W-:Y:S01]  /*66f0*/  ISETP.NE.U32.AND P0, PT, RZ, UR4, PT ;  /* 0x00000004ff007c0c */ /* 0x000fe2000bf05070 */
[----:B------:R-:W-:Y:S01]  /*6700*/  USHF.R.U64 UR15, UR8, UR10, UR7 ;  /* 0x0000000a080f7299 */ /* 0x000fe20008001207 */
[----:B0-----:R-:W-:Y:S01]  /*6710*/  R2UR UR11, R0 ;  /* 0x00000000000b72ca */ /* 0x001fe200000e0000 */
[----:B------:R-:W-:Y:S01]  /*6720*/  USHF.R.U32.HI UR7, URZ, UR10, UR7 ;  /* 0x0000000a3f077299 */ /* 0x000fe20008011607 */
[----:B------:R-:W-:Y:S01]  /*6730*/  ISETP.NE.AND.EX P0, PT, RZ, UR5, PT, P0 ;  /* 0x00000005ff007c0c */ /* 0x000fe2000bf05300 */
[----:B------:R-:W-:Y:S01]  /*6740*/  ULDC UR22, c[0x0][0x608] ;  /* 0x0001820000167ab9 */ /* 0x000fe20000000800 */
[----:B------:R-:W-:-:S02]  /*6750*/  UIADD3 UR8, -UR17, URZ, URZ ;  /* 0x0000003f11087290 */ /* 0x000fc4000fffe13f */
[----:B------:R-:W-:Y:S02]  /*6760*/  USHF.R.U64 UR18, UR15, UR22, UR7 ;  /* 0x000000160f127299 */ /* 0x000fe40008001207 */
[----:B------:R-:W-:Y:S01]  /*6770*/  USHF.R.U32.HI UR7, URZ, UR22, UR7 ;  /* 0x000000163f077299 */ /* 0x000fe20008011607 */
[----:B------:R-:W-:Y:S01]  /*6780*/  UMOV UR16, 0x1 ;  /* 0x0000000100107882 */ /* 0x000fe20000000000 */
[----:B------:R-:W-:Y:S02]  /*6790*/  ULDC UR21, c[0x0][0x144] ;  /* 0x0000510000157ab9 */ /* 0x000fe40000000800 */
[----:B------:R-:W-:Y:S01]  /*67a0*/  USHF.R.U64 UR17, UR18, UR23, UR7 ;  /* 0x0000001712117299 */ /* 0x000fe20008001207 */
[----:B------:R-:W-:Y:S01]  /*67b0*/  ULDC UR13, c[0x0][0x600] ;  /* 0x00018000000d7ab9 */ /* 0x000fe20000000800 */
[----:B------:R-:W-:Y:S02]  /*67c0*/  UIADD3 UR22, -UR11, URZ, URZ ;  /* 0x0000003f0b167290 */ /* 0x000fe4000fffe13f */
[----:B------:R-:W-:-:S02]  /*67d0*/  USHF.L.U32 UR16, UR16, UR23, URZ ;  /* 0x0000001710107299 */ /* 0x000fc4000800063f */
[----:B------:R-:W-:Y:S02]  /*67e0*/  USHF.R.U32.HI UR11, URZ, UR23, UR7 ;  /* 0x000000173f0b7299 */ /* 0x000fe40008011607 */
[----:B------:R-:W-:Y:S02]  /*67f0*/  UIADD3 UR14, UR13, -0x1, URZ ;  /* 0xffffffff0d0e7890 */ /* 0x000fe4000fffe03f */
[----:B------:R-:W-:Y:S02]  /*6800*/  ULOP3.LUT UR19, URZ, UR19, URZ, 0x33, !UPT ;  /* 0x000000133f137292 */ /* 0x000fe4000f8e333f */
[----:B------:R-:W-:Y:S01]  /*6810*/  UIMAD UR23, UR21, UR8, UR6 ;  /* 0x00000008151772a4 */ /* 0x000fe2000f8e0206 */
[----:B------:R-:W-:Y:S01]  /*6820*/  ULDC UR26, c[0x0][0x148] ;  /* 0x00005200001a7ab9 */ /* 0x000fe20000000800 */
[----:B------:R-:W-:Y:S01]  /*6830*/  ULDC UR24, c[0x0][0x648] ;  /* 0x0001920000187ab9 */ /* 0x000fe20000000800 */
[----:B------:R-:W-:Y:S01]  /*6840*/  ULDC UR25, c[0x0][0x638] ;  /* 0x00018e0000197ab9 */ /* 0x000fe20000000800 */
        /* <DEDUP_REMOVED lines=12> */
.L_x_164:
[----:B------:R-:W-:Y:S01]  /*6910*/  UISETP.NE.AND UP0, UPT, UR38, URZ, UPT ;  /* 0x0000003f2600728c */ /* 0x000fe2000bf05270 */
[----:B------:R-:W-:Y:S01]  /*6920*/  IMAD.MOV.U32 R0, RZ, RZ, 0x1 ;  /* 0x00000001ff007424 */ /* 0x000fe200078e00ff */
[----:B------:R-:W-:Y:S01]  /*6930*/  USHF.R.U64 UR4, UR10, UR24, UR11 ;  /* 0x000000180a047299 */ /* 0x000fe2000800120b */
[----:B------:R-:W-:Y:S01]  /*6940*/  IMAD.U32 R19, RZ, RZ, UR12 ;  /* 0x0000000cff137e24 */ /* 0x000fe2000f8e00ff */
[----:B------:R-:W-:Y:S02]  /*6950*/  ULOP3.LUT UR19, UR18, UR19, URZ, 0xc0, !UPT ;  /* 0x0000001312137292 */ /* 0x000fe4000f8ec03f */
[----:B------:R-:W-:Y:S02]  /*6960*/  UIADD3 UR5, -UR4, URZ, URZ ;  /* 0x0000003f04057290 */ /* 0x000fe4000fffe13f */
[----:B------:R-:W-:Y:S02]  /*6970*/  ULOP3.LUT UR14, UR15, UR14, URZ, 0xc0, !UPT ;  /* 0x0000000e0f0e7292 */ /* 0x000fe4000f8ec03f */
[----:B------:R-:W-:-:S02]  /*6980*/  UIMAD UR4, UR16, UR4, UR19 ;  /* 0x00000004100472a4 */ /* 0x000fc4000f8e0213 */
[----:B------:R-:W-:Y:S02]  /*6990*/  @UP0 UIMAD UR23, UR26, UR22, UR20 ;  /* 0x000000161a1702a4 */ /* 0x000fe4000f8e0214 */
[----:B------:R-:W-:-:S03]  /*69a0*/  UIMAD UR17, UR5, UR25, UR17 ;  /* 0x00000019051172a4 */ /* 0x000fc6000f8e0211 */
[----:B------:R-:W-:Y:S01]  /*69b0*/  ULDC UR5, c[0x0][0x610] ;  /* 0x0001840000057ab9 */ /* 0x000fe20000000800 */
[----:B------:R-:W-:Y:S02]  /*69c0*/  UIMAD UR17, UR17, UR13, UR14 ;  /* 0x0000000d111172a4 */ /* 0x000fe4000f8e020e */
[----:B------:R-:W-:-:S04]  /*69d0*/  UIMAD UR4, UR4, UR5, UR23 ;  /* 0x00000005040472a4 */ /* 0x000fc8000f8e0217 */
[----:B------:R-:W-:Y:S02]  /*69e0*/  USEL UR5, UR17, UR4, !UP0 ;  /* 0x0000000411057287 */ /* 0x000fe4000c000000 */
[----:B------:R-:W-:-:S04]  /*69f0*/  USEL UR4, UR4, UR17, !UP0 ;  /* 0x0000001104047287 */ /* 0x000fc8000c000000 */
[----:B------:R-:W-:Y:S02]  /*6a00*/  IMAD.U32 R2, RZ, RZ, UR5 ;  /* 0x00000005ff027e24 */ /* 0x000fe4000f8e00ff */
[----:B------:R-:W-:-:S07]  /*6a10*/  IMAD.U32 R18, RZ, RZ, UR4 ;  /* 0x00000004ff127e24 */ /* 0x000fce000f8e00ff */
.L_x_162:
[----:B------:R-:W-:Y:S02]  /*6a20*/  LOP3.LUT P0, RZ, R0, 0xff, RZ, 0xc0, !PT ;  /* 0x000000ff00ff7812 */ /* 0x000fe4000780c0ff */
[----:B------:R-:W-:-:S11]  /*6a30*/  LOP3.LUT R100, R100, 0x1, RZ, 0x3c, !PT ;  /* 0x0000000164647812 */ /* 0x000fd600078e3cff */
[----:B------:R-:W-:Y:S05]  /*6a40*/  @P0 BRA `(.L_x_165) ;  /* 0xffffffac00700947 */ /* 0x000fea000383ffff */
[----:B------:R-:W-:Y:S05]  /*6a50*/  EXIT ;  /* 0x000000000000794d */ /* 0x000fea0003800000 */
.L_x_16:
[----:B------:R-:W-:-:S08]  /*6a60*/  ISETP.NE.AND P0, PT, RZ, UR6, PT ;  /* 0x00000006ff007c0c */ /* 0x000fd0000bf05270 */
[----:B------:R-:W0:-:S00]  /*6a70*/  USETMAXREG.DEALLOC.CTAPOOL 0x28 ;  /* 0x00000028000079c8 */ /* 0x000e0000080e0500 */
[----:B------:R-:W-:Y:S05]  /*6a80*/  @P0 EXIT ;  /* 0x000000000000094d */ /* 0x000fea0003800000 */
[----:B0-----:R-:W-:Y:S01]  /*6a90*/  LOP3.LUT P0, RZ, R4, 0xff, RZ, 0xc0, !PT ;  /* 0x000000ff04ff7812 */ /* 0x001fe2000780c0ff */
[----:B------:R-:W-:Y:S02]  /*6aa0*/  IMAD.MOV.U32 R9, RZ, RZ, 0x1 ;  /* 0x00000001ff097424 */ /* 0x000fe400078e00ff */
[----:B------:R-:W-:-:S10]  /*6ab0*/  IMAD.MOV.U32 R8, RZ, RZ, RZ ;  /* 0x000000ffff087224 */ /* 0x000fd400078e00ff */
[----:B------:R-:W-:Y:S05]  /*6ac0*/  @!P0 BRA `(.L_x_166) ;  /* 0x0000000c00708947 */ /* 0x000fea0003800000 */
[----:B------:R-:W0:Y:S01]  /*6ad0*/  S2UR UR7, SR_CgaCtaId ;  /* 0x00000000000779c3 */ /* 0x000e220000008800 */
[----:B------:R-:W-:Y:S01]  /*6ae0*/  UMOV UR9, 0x1 ;  /* 0x0000000100097882 */ /* 0x000fe20000000000 */
[----:B------:R-:W-:Y:S01]  /*6af0*/  LOP3.LUT P0, RZ, R0, 0x1f, RZ, 0xc0, !PT ;  /* 0x0000001f00ff7812 */ /* 0x000fe2000780c0ff */
[----:B------:R-:W-:Y:S01]  /*6b00*/  ULDC UR5, c[0x0][0x658] ;  /* 0x0001960000057ab9 */ /* 0x000fe20000000800 */
[----:B------:R-:W-:Y:S01]  /*6b10*/  UMOV UR8, 0xffffffff ;  /* 0xffffffff00087882 */ /* 0x000fe20000000000 */
[----:B------:R-:W-:Y:S01]  /*6b20*/  BSSY B0, `(.L_x_166) ;  /* 0x00000d6000007945 */ /* 0x000fe20003800000 */
[----:B------:R-:W-:Y:S01]  /*6b30*/  USHF.L.U32 UR8, UR8, UR5, URZ ;  /* 0x0000000508087299 */ /* 0x000fe2000800063f */
[C---:B------:R-:W-:Y:S01]  /*6b40*/  ISETP.NE.AND P3, PT, R3.reuse, RZ, PT ;  /* 0x000000ff0300720c */ /* 0x040fe20003f65270 */
[----:B------:R-:W-:Y:S01]  /*6b50*/  IMAD.MOV.U32 R0, RZ, RZ, 0x1 ;  /* 0x00000001ff007424 */ /* 0x000fe200078e00ff */
[----:B------:R-:W-:Y:S01]  /*6b60*/  ISETP.NE.OR P0, PT, R3, RZ, !P0 ;  /* 0x000000ff0300720c */ /* 0x000fe20004705670 */
[----:B------:R-:W-:Y:S01]  /*6b70*/  IMAD.MOV.U32 R9, RZ, RZ, 0x1 ;  /* 0x00000001ff097424 */ /* 0x000fe200078e00ff */
[----:B------:R-:W-:Y:S01]  /*6b80*/  ULDC UR4, c[0x0][0x600] ;  /* 0x0001800000047ab9 */ /* 0x000fe20000000800 */
[----:B------:R-:W-:Y:S01]  /*6b90*/  IMAD.MOV.U32 R8, RZ, RZ, RZ ;  /* 0x000000ffff087224 */ /* 0x000fe200078e00ff */
[----:B------:R-:W-:Y:S01]  /*6ba0*/  UMOV UR19, 0x5 ;  /* 0x0000000500137882 */ /* 0x000fe20000000000 */
[----:B------:R-:W-:-:S02]  /*6bb0*/  UIADD3 UR26, UR39, 0x1, URZ ;  /* 0x00000001271a7890 */ /* 0x000fc4000fffe03f */
[----:B------:R-:W-:Y:S02]  /*6bc0*/  ULOP3.LUT UR27, UR36, 0x2, URZ, 0xfc, !UPT ;  /* 0x00000002241b7892 */ /* 0x000fe4000f8efc3f */
[----:B------:R-:W-:Y:S02]  /*6bd0*/  UIADD3 UR4, UR4, -0x1, URZ ;  /* 0xffffffff04047890 */ /* 0x000fe4000fffe03f */
[----:B------:R-:W-:Y:S02]  /*6be0*/  USHF.L.U32 UR5, UR9, UR5, URZ ;  /* 0x0000000509057299 */ /* 0x000fe4000800063f */
[----:B------:R-:W-:Y:S02]  /*6bf0*/  ULOP3.LUT UR17, URZ, UR8, URZ, 0x33, !UPT ;  /* 0x000000083f117292 */ /* 0x000fe4000f8e333f */
[----:B0-----:R-:W-:Y:S02]  /*6c00*/  ULOP3.LUT UR6, UR7, 0x1, URZ, 0xc0, !UPT ;  /* 0x0000000107067892 */ /* 0x001fe4000f8ec03f */
[----:B------:R-:W-:-:S02]  /*6c10*/  USHF.R.U32.HI UR28, URZ, 0x1, UR7 ;  /* 0x000000013f1c7899 */ /* 0x000fc40008011607 */
[----:B------:R-:W-:Y:S02]  /*6c20*/  USHF.L.U32 UR13, UR7, 0x6, URZ ;  /* 0x00000006070d7899 */ /* 0x000fe4000800063f */
[----:B------:R-:W-:Y:S02]  /*6c30*/  USHF.L.U32 UR16, UR7, 0xb, URZ ;  /* 0x0000000b07107899 */ /* 0x000fe4000800063f */
[----:B------:R-:W-:Y:S02]  /*6c40*/  ULOP3.LUT UR7, UR7, 0xfffffffe, URZ, 0xc0, !UPT ;  /* 0xfffffffe07077892 */ /* 0x000fe4000f8ec03f */
[----:B------:R-:W-:Y:S02]  /*6c50*/  UISETP.GT.U32.AND UP0, UPT, UR6, 0xffff, UPT ;  /* 0x0000ffff0600788c */ /* 0x000fe4000bf04070 */
[----:B------:R-:W-:Y:S02]  /*6c60*/  USHF.L.U32 UR18, UR9, UR7, URZ ;  /* 0x0000000709127299 */ /* 0x000fe4000800063f */
[----:B------:R-:W-:-:S02]  /*6c70*/  ULOP3.LUT UR7, UR7, 0x1, URZ, 0xfc, !UPT ;  /* 0x0000000107077892 */ /* 0x000fc4000f8efc3f */
[----:B------:R-:W-:Y:S02]  /*6c80*/  USEL UR6, UR6, 0xffff, !UP0 ;  /* 0x0000ffff06067887 */ /* 0x000fe4000c000000 */
[----:B------:R-:W-:Y:S02]  /*6c90*/  USHF.L.U32 UR7, UR9, UR7, URZ ;  /* 0x0000000709077299 */ /* 0x000fe4000800063f */
[----:B------:R-:W-:Y:S02]  /*6ca0*/  ULOP3.LUT UR6, UR6, 0xffff, URZ, 0xc0, !UPT ;  /* 0x0000ffff06067892 */ /* 0x000fe4000f8ec03f */
[----:B------:R-:W-:Y:S02]  /*6cb0*/  ULOP3.LUT UR13, UR13, 0x40, URZ, 0xc0, !UPT ;  /* 0x000000400d0d7892 */ /* 0x000fe4000f8ec03f */
[----:B------:R-:W-:Y:S02]  /*6cc0*/  ULOP3.LUT UR16, UR16, 0x800, URZ, 0xc0, !UPT ;  /* 0x0000080010107892 */ /* 0x000fe4000f8ec03f */
[----:B------:R-:W-:-:S02]  /*6cd0*/  ULOP3.LUT UR18, UR18, UR7, URZ, 0xfc, !UPT ;  /* 0x0000000712127292 */ /* 0x000fc4000f8efc3f */
[----:B------:R-:W-:Y:S01]  /*6ce0*/  USHF.L.U32 UR19, UR19, UR6, URZ ;  /* 0x0000000613137299 */ /* 0x000fe2000800063f */
[----:B------:R-:W-:-:S11]  /*6cf0*/  ULDC.64 UR22, c[0x0][0x198] ;  /* 0x0000660000167ab9 */ /* 0x000fd60000000a00 */
.L_x_178:
[----:B------:R-:W-:-:S03]  /*6d00*/  UMOV UR6, 0xffffffff ;  /* 0xffffffff00067882 */ /* 0x000fc60000000000 */
[----:B------:R-:W-:Y:S05]  /*6d10*/  BRA.DIV UR6, `(.L_x_167) ;  /* 0x0000000e06f47947 */ /* 0x000fea000b800000 */
[----:B------:R-:W-:-:S13]  /*6d20*/  ELECT P6, URZ, PT ;  /* 0x00000000003f782f */ /* 0x000fda00038c0000 */
.L_x_191:
[----:B------:R-:W0:Y:S01]  /*6d30*/  LDC R3, c[0x0][0x28c] ;  /* 0x0000a300ff037b82 */ /* 0x000e220000000800 */
[----:B------:R-:W-:Y:S01]  /*6d40*/  BSSY B1, `(.L_x_168) ;  /* 0x000003e000017945 */ /* 0x000fe20003800000 */
[----:B0-----:R-:W-:-:S13]  /*6d50*/  ISETP.LT.OR P6, PT, R3, 0x1, !P6 ;  /* 0x000000010300780c */ /* 0x001fda00077c1670 */
[----:B------:R-:W-:Y:S05]  /*6d60*/  @P6 BRA `(.L_x_169) ;  /* 0x0000000000ec6947 */ /* 0x000fea0003800000 */
[----:B------:R-:W-:Y:S01]  /*6d70*/  LEA R18, R18, UR28, 0x1 ;  /* 0x0000001c12127c11 */ /* 0x000fe2000f8e08ff */
[----:B------:R-:W-:Y:S01]  /*6d80*/  IMAD.MOV.U32 R11, RZ, RZ, RZ ;  /* 0x000000ffff0b7224 */ /* 0x000fe200078e00ff */
[----:B------:R-:W-:Y:S01]  /*6d90*/  LEA R6, R2, UR13, 0x7 ;  /* 0x0000000d02067c11 */ /* 0x000fe2000f8e38ff */
[----:B------:R-:W-:Y:S02]  /*6da0*/  IMAD.U32 R12, RZ, RZ, UR26 ;  /* 0x0000001aff0c7e24 */ /* 0x000fe4000f8e00ff */
[----:B------:R-:W-:Y:S02]  /*6db0*/  IMAD.MOV.U32 R2, RZ, RZ, R9 ;  /* 0x000000ffff027224 */ /* 0x000fe400078e0009 */
[----:B------:R-:W-:Y:S02]  /*6dc0*/  IMAD.MOV.U32 R3, RZ, RZ, R8 ;  /* 0x000000ffff037224 */ /* 0x000fe400078e0008 */
[----:B------:R-:W-:-:S07]  /*6dd0*/  IMAD.SHL.U32 R18, R18, 0x20, RZ ;  /* 0x0000002012127824 */ /* 0x000fce00078e00ff */
.L_x_173:
[----:B------:R-:W0:Y:S01]  /*6de0*/  S2R R5, SR_CgaCtaId ;  /* 0x0000000000057919 */ /* 0x000e220000008800 */
[----:B------:R-:W-:-:S04]  /*6df0*/  MOV R4, 0x400 ;  /* 0x0000040000047802 */ /* 0x000fc80000000f00 */
[----:B0-----:R-:W-:Y:S02]  /*6e00*/  LEA R10, R5, R4, 0x18 ;  /* 0x00000004050a7211 */ /* 0x001fe400078ec0ff */
[----:B------:R-:W-:Y:S01]  /*6e10*/  SHF.L.U32 R4, R2, 0x1f, RZ ;  /* 0x0000001f02047819 */ /* 0x000fe200000006ff */
[----:B------:R-:W0:Y:S02]  /*6e20*/  @!P3 LDC R5, c[0x0][0x500] ;  /* 0x00014000ff05bb82 */ /* 0x000e240000000800 */
[----:B------:R-:W-:-:S04]  /*6e30*/  IMAD R7, R3, 0x8, R10 ;  /* 0x0000000803077824 */ /* 0x000fc800078e020a */
[----:B------:R-:W1:Y:S02]  /*6e40*/  SYNCS.PHASECHK.TRANS64.TRYWAIT P1, [R7+URZ+0x20], R4 ;  /* 0x00002004070075a7 */ /* 0x000e64000802017f */
[----:B-1----:R-:W-:Y:S05]  /*6e50*/  @!P1 BRA `(.L_x_170) ;  /* 0x0000000c00c49947 */ /* 0x002fea0003800000 */
.L_x_192:
[----:B------:R-:W-:Y:S01]  /*6e60*/  UPRMT UR6, UR27, 0x9910, URZ ;  /* 0x000099101b067896 */ /* 0x000fe2000800003f */
[----:B0-----:R0:W-:Y:S03]  /*6e70*/  @!P3 SYNCS.ARRIVE.TRANS64 RZ, [R7+URZ], R5 ;  /* 0x0000000507ffb9a7 */ /* 0x0011e6000800003f */
[----:B------:R-:W-:-:S06]  /*6e80*/  UISETP.NE.AND UP0, UPT, UR6, 0x2, UPT ;  /* 0x000000020600788c */ /* 0x000fcc000bf05270 */
[----:B------:R-:W-:-:S13]  /*6e90*/  PLOP3.LUT P1, PT, PT, PT, UP0, 0x80, 0x0 ;  /* 0x000000000000781c */ /* 0x000fda0003f2f008 */
[----:B0-----:R-:W-:Y:S05]  /*6ea0*/  @P1 BRA `(.L_x_171) ;  /* 0x0000000000041947 */ /* 0x001fea0003800000 */
[----:B------:R-:W-:Y:S01]  /*6eb0*/  BPT.TRAP 0x1 ;  /* 0x000000040000795c */ /* 0x000fe20000300000 */
.L_x_171:
[----:B------:R-:W-:Y:S05]  /*6ec0*/  @P0 BRA `(.L_x_172) ;  /* 0x0000000000040947 */ /* 0x000fea0003800000 */
[----:B------:R-:W-:Y:S01]  /*6ed0*/  BPT.TRAP 0x1 ;  /* 0x000000040000795c */ /* 0x000fe20000300000 */
.L_x_172:
[C---:B-1----:R-:W-:Y:S01]  /*6ee0*/  LEA R4, R3.reuse, UR28, 0x1 ;  /* 0x0000001c03047c11 */ /* 0x042fe2000f8e08ff */
[----:B------:R-:W-:Y:S01]  /*6ef0*/  VIADD R12, R12, 0xffffffff ;  /* 0xffffffff0c0c7836 */ /* 0x000fe20000000000 */
[----:B------:R-:W-:Y:S01]  /*6f00*/  LEA R5, R3, UR16, 0xc ;  /* 0x0000001003057c11 */ /* 0x000fe2000f8e60ff */
[----:B------:R-:W-:Y:S01]  /*6f10*/  UIADD3 UR14, UP0, UR22, 0xf0, URZ ;  /* 0x000000f0160e7890 */ /* 0x000fe2000ff1e03f */
[----:B------:R-:W-:Y:S01]  /*6f20*/  R2UR UR24, R18 ;  /* 0x00000000121872ca */ /* 0x000fe200000e0000 */
[----:B------:R-:W-:Y:S01]  /*6f30*/  IMAD.SHL.U32 R4, R4, 0x400, RZ ;  /* 0x0000040004047824 */ /* 0x000fe200078e00ff */
[----:B------:R-:W-:Y:S01]  /*6f40*/  R2UR UR9, R7 ;  /* 0x00000000070972ca */ /* 0x000fe200000e0000 */
[--C-:B------:R-:W-:Y:S01]  /*6f50*/  IMAD R5, R5, 0x2, R10.reuse ;  /* 0x0000000205057824 */ /* 0x100fe200078e020a */
[----:B------:R-:W-:Y:S01]  /*6f60*/  R2UR UR10, R11 ;  /* 0x000000000b0a72ca */ /* 0x000fe200000e0000 */
[----:B------:R-:W-:Y:S01]  /*6f70*/  IMAD R4, R4, 0x2, R10 ;  /* 0x0000000204047824 */ /* 0x000fe200078e020a */
[----:B------:R-:W-:Y:S01]  /*6f80*/  R2UR UR12, R19 ;  /* 0x00000000130c72ca */ /* 0x000fe200000e0000 */
[----:B------:R-:W-:Y:S01]  /*6f90*/  UIADD3 UR30, UP1, UR22, 0x1f0, URZ ;  /* 0x000001f0161e7890 */ /* 0x000fe2000ff3e03f */
[----:B------:R-:W-:Y:S01]  /*6fa0*/  R2UR UR11, R5 ;  /* 0x00000000050b72ca */ /* 0x000fe200000e0000 */
[----:B------:R-:W-:Y:S01]  /*6fb0*/  UIADD3.X UR15, URZ, UR23, URZ, UP0, !UPT ;  /* 0x000000173f0f7290 */ /* 0x000fe200087fe43f */
[----:B------:R-:W-:Y:S01]  /*6fc0*/  R2UR UR8, R4 ;  /* 0x00000000040872ca */ /* 0x000fe200000e0000 */
[----:B------:R-:W-:Y:S01]  /*6fd0*/  UPRMT UR20, URZ, 0x5410, UR19 ;  /* 0x000054103f147896 */ /* 0x000fe20008000013 */
[----:B------:R-:W-:Y:S01]  /*6fe0*/  R2UR UR25, R6 ;  /* 0x00000000061972ca */ /* 0x000fe200000e0000 */
[----:B------:R-:W-:Y:S01]  /*6ff0*/  VIADD R3, R3, 0x1 ;  /* 0x0000000103037836 */ /* 0x000fe20000000000 */
[----:B------:R-:W-:Y:S01]  /*7000*/  ISETP.GT.AND P2, PT, R12, 0x1, PT ;  /* 0x000000010c00780c */ /* 0x000fe20003f44270 */
[----:B------:R-:W-:Y:S01]  /*7010*/  UPRMT UR29, URZ, 0x5410, UR18 ;  /* 0x000054103f1d7896 */ /* 0x000fe20008000012 */
[----:B------:R-:W-:Y:S01]  /*7020*/  VIADD R11, R11, 0x20 ;  /* 0x000000200b0b7836 */ /* 0x000fe20000000000 */
[----:B------:R-:W-:Y:S01]  /*7030*/  UIADD3.X UR31, URZ, UR23, URZ, UP1, !UPT ;  /* 0x000000173f1f7290 */ /* 0x000fe20008ffe43f */
[C---:B------:R-:W-:Y:S01]  /*7040*/  ISETP.NE.AND P1, PT, R3.reuse, 0x4, PT ;  /* 0x000000040300780c */ /* 0x040fe20003f25270 */
[----:B------:R-:W-:Y:S01]  /*7050*/  UMOV UR6, 0x0 ;  /* 0x0000000000067882 */ /* 0x000fe20000000000 */
[----:B------:R-:W-:Y:S01]  /*7060*/  UMOV UR7, 0x10000000 ;  /* 0x1000000000077882 */ /* 0x000fe20000000000 */
[----:B------:R-:W-:Y:S01]  /*7070*/  UIADD3 UR21, UR11, 0x4180, URZ ;  /* 0x000041800b157890 */ /* 0x000fe2000fffe03f */
[----:B------:R-:W-:Y:S01]  /*7080*/  SEL R5, RZ, 0x1, P1 ;  /* 0x00000001ff057807 */ /* 0x000fe20000800000 */
[----:B------:R-:W-:Y:S01]  /*7090*/  UIADD3 UR8, UR8, 0x180, URZ ;  /* 0x0000018008087890 */ /* 0x000fe2000fffe03f */
[----:B------:R-:W-:Y:S01]  /*70a0*/  SEL R3, R3, RZ, P1 ;  /* 0x000000ff03037207 */ /* 0x000fe20000800000 */
[----:B------:R-:W-:Y:S01]  /*70b0*/  UMOV UR11, UR24 ;  /* 0x00000018000b7c82 */ /* 0x000fe20008000000 */
[----:B------:R-:W-:-:S06]  /*70c0*/  LOP3.LUT R2, R2, R5, RZ, 0x3c, !PT ;  /* 0x0000000502027212 */ /* 0x000fcc00078e3cff */
[----:B------:R0:W-:Y:S02]  /*70d0*/  UTMALDG.3D.MULTICAST [UR8], [UR14], UR20, desc[UR6] ;  /* 0x000006080e0073b4 */ /* 0x0001e40008011814 */
[----:B0-----:R-:W-:Y:S01]  /*70e0*/  UMOV UR8, UR21 ;  /* 0x0000001500087c82 */ /* 0x001fe20008000000 */
[----:B------:R-:W-:Y:S02]  /*70f0*/  UMOV UR11, UR25 ;  /* 0x00000019000b7c82 */ /* 0x000fe40008000000 */
[----:B------:R0:W-:Y:S02]  /*7100*/  UTMALDG.3D.MULTICAST [UR8], [UR30], UR29, desc[UR6] ;  /* 0x000006081e0073b4 */ /* 0x0001e4000801181d */
[----:B0-----:R-:W-:Y:S05]  /*7110*/  @P2 BRA `(.L_x_173) ;  /* 0xfffffffc00302947 */ /* 0x001fea000383ffff */
.L_x_169:
[----:B------:R-:W-:Y:S05]  /*7120*/  BSYNC B1 ;  /* 0x0000000000017941 */ /* 0x000fea0003800000 */
.L_x_168:
[----:B------:R-:W-:Y:S01]  /*7130*/  LOP3.LUT P4, RZ, R0, 0xff, RZ, 0xc0, !PT ;  /* 0x000000ff00ff7812 */ /* 0x000fe2000788c0ff */
[----:B------:R-:W-:Y:S01]  /*7140*/  VIADD R8, R8, UR39 ;  /* 0x0000002708087c36 */ /* 0x000fe20008000000 */
[----:B------:R-:W-:Y:S01]  /*7150*/  ULDC.64 UR6, c[0x0][0x650] ;  /* 0x0001940000067ab9 */ /* 0x000fe20000000a00 */
[----:B------:R-:W-:Y:S01]  /*7160*/  BSSY B1, `(.L_x_174) ;  /* 0x000006f000017945 */ /* 0x000fe20003800000 */
[----:B------:R-:W-:Y:S02]  /*7170*/  IMAD.MOV.U32 R18, RZ, RZ, -0x1 ;  /* 0xffffffffff127424 */ /* 0x000fe400078e00ff */
[----:B------:R-:W-:Y:S01]  /*7180*/  SHF.R.U32.HI R0, RZ, 0x2, R8 ;  /* 0x00000002ff007819 */ /* 0x000fe20000011608 */
[----:B------:R-:W-:Y:S01]  /*7190*/  IMAD.MOV.U32 R19, RZ, RZ, -0x1 ;  /* 0xffffffffff137424 */ /* 0x000fe200078e00ff */
[----:B------:R-:W-:Y:S02]  /*71a0*/  ISETP.GT.U32.AND P1, PT, R8, 0x3, PT ;  /* 0x000000030800780c */ /* 0x000fe40003f24070 */
[----:B------:R-:W-:-:S02]  /*71b0*/  LOP3.LUT R0, R0, 0x1, RZ, 0xc0, !PT ;  /* 0x0000000100007812 */ /* 0x000fc400078ec0ff */
[----:B------:R-:W-:Y:S01]  /*71c0*/  LOP3.LUT R8, R8, 0x3, RZ, 0xc0, !PT ;  /* 0x0000000308087812 */ /* 0x000fe200078ec0ff */
[----:B------:R-:W0:Y:S01]  /*71d0*/  @P4 S2R R3, SR_CgaCtaId ;  /* 0x0000000000034919 */ /* 0x000e220000008800 */
[----:B------:R-:W-:Y:S02]  /*71e0*/  @P4 MOV R2, 0x400 ;  /* 0x0000040000024802 */ /* 0x000fe40000000f00 */
[----:B------:R-:W-:Y:S02]  /*71f0*/  ISETP.NE.U32.AND P2, PT, R0, 0x1, PT ;  /* 0x000000010000780c */ /* 0x000fe40003f45070 */
[----:B0-----:R-:W-:Y:S01]  /*7200*/  @P4 LEA R2, R3, R2, 0x18 ;  /* 0x0000000203024211 */ /* 0x001fe200078ec0ff */
[----:B------:R-:W-:-:S03]  /*7210*/  IMAD.U32 R3, RZ, RZ, UR39 ;  /* 0x00000027ff037e24 */ /* 0x000fc6000f8e00ff */
[----:B------:R0:W-:Y:S01]  /*7220*/  @P4 SYNCS.ARRIVE.TRANS64.A1T0 RZ, [R2+URZ+0x78], RZ ;  /* 0x000078ff02ff49a7 */ /* 0x0001e2000810003f */
[----:B------:R-:W-:Y:S02]  /*7230*/  IADD3 R16, P4, R16, UR50, RZ ;  /* 0x0000003210107c10 */ /* 0x000fe4000ff9e0ff */
[----:B------:R-:W-:Y:S02]  /*7240*/  ISETP.LT.U32.AND P1, PT, R3, 0x4, P1 ;  /* 0x000000040300780c */ /* 0x000fe40000f21070 */
[----:B------:R-:W-:Y:S02]  /*7250*/  IADD3.X R17, R17, UR37, RZ, P4, !PT ;  /* 0x0000002511117c10 */ /* 0x000fe4000a7fe4ff */
[----:B------:R-:W-:Y:S02]  /*7260*/  ISETP.GE.U32.AND P4, PT, R16, UR6, PT ;  /* 0x0000000610007c0c */ /* 0x000fe4000bf86070 */
[----:B------:R-:W-:Y:S02]  /*7270*/  SEL R0, RZ, 0x1, !P1 ;  /* 0x00000001ff007807 */ /* 0x000fe40004800000 */
[----:B------:R-:W-:-:S02]  /*7280*/  ISETP.GE.U32.AND.EX P1, PT, R17, UR7, PT, P4 ;  /* 0x0000000711007c0c */ /* 0x000fc4000bf26140 */
[----:B------:R-:W-:Y:S02]  /*7290*/  ISETP.GT.U32.AND P2, PT, R3, 0x3, !P2 ;  /* 0x000000030300780c */ /* 0x000fe40005744070 */
[----:B------:R-:W-:Y:S02]  /*72a0*/  PRMT R3, RZ, 0x7610, R3 ;  /* 0x00007610ff037816 */ /* 0x000fe40000000003 */
[----:B0-----:R-:W-:-:S04]  /*72b0*/  SEL R2, RZ, 0x1, !P2 ;  /* 0x00000001ff027807 */ /* 0x001fc80005000000 */
[--C-:B------:R-:W-:Y:S01]  /*72c0*/  LOP3.LUT R9, R2, R9, R0.reuse, 0x96, !PT ;  /* 0x0000000902097212 */ /* 0x100fe200078e9600 */
[----:B------:R-:W-:Y:S01]  /*72d0*/  IMAD.MOV.U32 R2, RZ, RZ, -0x1 ;  /* 0xffffffffff027424 */ /* 0x000fe200078e00ff */
[----:B------:R-:W-:Y:S01]  /*72e0*/  PRMT R0, RZ, 0x7610, R0 ;  /* 0x00007610ff007816 */ /* 0x000fe20000000000 */
[----:B------:R-:W-:Y:S06]  /*72f0*/  @P1 BRA `(.L_x_175) ;  /* 0x0000000400541947 */ /* 0x000fec0003800000 */
[----:B------:R-:W0:Y:S01]  /*7300*/  S2UR UR6, SR_CTAID.X ;  /* 0x00000000000679c3 */ /* 0x000e220000002500 */
[----:B------:R-:W-:Y:S01]  /*7310*/  ULDC.64 UR8, c[0x0][0x628] ;  /* 0x00018a0000087ab9 */ /* 0x000fe20000000a00 */
[----:B------:R-:W-:Y:S01]  /*7320*/  ULDC UR7, c[0x0][0x150] ;  /* 0x0000540000077ab9 */ /* 0x000fe20000000800 */
[----:B------:R-:W-:Y:S01]  /*7330*/  ISETP.NE.U32.AND P1, PT, RZ, UR8, PT ;  /* 0x00000008ff007c0c */ /* 0x000fe2000bf25070 */
[----:B------:R-:W-:Y:S01]  /*7340*/  ULDC UR10, c[0x0][0x630] ;  /* 0x00018c00000a7ab9 */ /* 0x000fe20000000800 */
[----:B------:R-:W-:Y:S01]  /*7350*/  ULDC UR12, c[0x0][0x154] ;  /* 0x00005500000c7ab9 */ /* 0x000fe20000000800 */
[----:B------:R-:W-:Y:S01]  /*7360*/  IMAD.MOV.U32 R2, RZ, RZ, R16 ;  /* 0x000000ffff027224 */ /* 0x000fe200078e0010 */
[----:B------:R-:W-:Y:S01]  /*7370*/  ISETP.NE.AND.EX P1, PT, RZ, UR9, PT, P1 ;  /* 0x00000009ff007c0c */ /* 0x000fe2000bf25310 */
[----:B------:R-:W1:Y:S01]  /*7380*/  S2UR UR11, SR_CTAID.Y ;  /* 0x00000000000b79c3 */ /* 0x000e620000002600 */
[----:B0-----:R-:W-:-:S05]  /*7390*/  I2FP.F32.U32 R3, UR6 ;  /* 0x0000000600037c45 */ /* 0x001fca0008201000 */
[----:B------:R-:W-:Y:S01]  /*73a0*/  FMUL R10, R3, UR7 ;  /* 0x00000007030a7c20 */ /* 0x000fe20008400000 */
[----:B------:R-:W-:-:S05]  /*73b0*/  IMAD.MOV.U32 R3, RZ, RZ, R17 ;  /* 0x000000ffff037224 */ /* 0x000fca00078e0011 */
[----:B------:R-:W-:Y:S05]  /*73c0*/  @!P1 BRA `(.L_x_176) ;  /* 0x0000000000289947 */ /* 0x000fea0003800000 */
[----:B------:R-:W-:Y:S02]  /*73d0*/  ULDC UR7, c[0x0][0x634] ;  /* 0x00018d0000077ab9 */ /* 0x000fe40000000800 */
[----:B------:R-:W-:-:S05]  /*73e0*/  IADD3 R7, P1, R16, UR7, RZ ;  /* 0x0000000710077c10 */ /* 0x000fca000ff3e0ff */
[----:B------:R-:W-:-:S04]  /*73f0*/  IMAD.X R11, RZ, RZ, R17, P1 ;  /* 0x000000ffff0b7224 */ /* 0x000fc800008e0611 */
[----:B------:R-:W-:-:S04]  /*7400*/  IMAD.WIDE.U32 R4, R11, UR8, RZ ;  /* 0x000000080b047c25 */ /* 0x000fc8000f8e00ff */
[----:B------:R-:W-:-:S04]  /*7410*/  IMAD.WIDE.U32 R4, P1, R7, UR9, R4 ;  /* 0x0000000907047c25 */ /* 0x000fc8000f820004 */
[----:B------:R-:W-:-:S04]  /*7420*/  IMAD.WIDE.U32 R6, R7, UR8, RZ ;  /* 0x0000000807067c25 */ /* 0x000fc8000f8e00ff */
[----:B------:R-:W-:Y:S01]  /*7430*/  IMAD.X R3, RZ, RZ, RZ, P1 ;  /* 0x000000ffff037224 */ /* 0x000fe200008e06ff */
[----:B------:R-:W-:Y:S01]  /*7440*/  IADD3 RZ, P1, R7, R4, RZ ;  /* 0x0000000407ff7210 */ /* 0x000fe20007f3e0ff */
[----:B------:R-:W-:-:S04]  /*7450*/  IMAD.MOV.U32 R2, RZ, RZ, R5 ;  /* 0x000000ffff027224 */ /* 0x000fc800078e0005 */
[----:B------:R-:W-:-:S08]  /*7460*/  IMAD.WIDE.U32.X R2, R11, UR9, R2, P1 ;  /* 0x000000090b027c25 */ /* 0x000fd000088e0402 */
.L_x_176:
[--C-:B------:R-:W-:Y:S01]  /*7470*/  SHF.R.U64 R19, R2, UR10, R3.reuse ;  /* 0x0000000a02137c19 */ /* 0x100fe20008001203 */
[----:B------:R-:W0:Y:S01]  /*7480*/  F2I.U32.TRUNC.NTZ R10, R10 ;  /* 0x0000000a000a7305 */ /* 0x000e22000020f000 */
[----:B------:R-:W-:Y:S01]  /*7490*/  SHF.R.U32.HI R2, RZ, UR10, R3 ;  /* 0x0000000aff027c19 */ /* 0x000fe20008011603 */
[----:B------:R-:W-:Y:S01]  /*74a0*/  ULDC.64 UR8, c[0x0][0x620] ;  /* 0x0001880000087ab9 */ /* 0x000fe20000000a00 */
[----:B------:R-:W-:Y:S01]  /*74b0*/  IADD3 R5, P1, RZ, -R19, RZ ;  /* 0x80000013ff057210 */ /* 0x000fe20007f3e0ff */
[----:B------:R-:W-:Y:S01]  /*74c0*/  ULDC.64 UR14, c[0x0][0x640] ;  /* 0x00019000000e7ab9 */ /* 0x000fe20000000a00 */
[----:B-1----:R-:W-:Y:S01]  /*74d0*/  I2FP.F32.U32 R4, UR11 ;  /* 0x0000000b00047c45 */ /* 0x002fe20008201000 */
[----:B------:R-:W1:Y:S01]  /*74e0*/  LDC R15, c[0x0][0x610] ;  /* 0x00018400ff0f7b82 */ /* 0x000e620000000800 */
[----:B------:R-:W-:Y:S01]  /*74f0*/  ULDC UR10, c[0x0][0x658] ;  /* 0x00019600000a7ab9 */ /* 0x000fe20000000800 */
[----:B------:R-:W-:Y:S01]  /*7500*/  IMAD.X R2, RZ, RZ, ~R2, P1 ;  /* 0x000000ffff027224 */ /* 0x000fe200008e0e02 */
[----:B------:R-:W-:Y:S01]  /*7510*/  ISETP.NE.U32.AND P1, PT, RZ, UR14, PT ;  /* 0x0000000eff007c0c */ /* 0x000fe2000bf25070 */
[----:B------:R-:W-:Y:S01]  /*7520*/  FMUL R6, R4, UR12 ;  /* 0x0000000c04067c20 */ /* 0x000fe20008400000 */
[----:B------:R-:W-:Y:S01]  /*7530*/  ULDC UR12, c[0x0][0x648] ;  /* 0x00019200000c7ab9 */ /* 0x000fe20000000800 */
[----:B------:R-:W-:Y:S01]  /*7540*/  IMAD R4, R2, UR8, RZ ;  /* 0x0000000802047c24 */ /* 0x000fe2000f8e02ff */
[----:B------:R-:W-:Y:S01]  /*7550*/  ISETP.NE.AND.EX P1, PT, RZ, UR15, PT, P1 ;  /* 0x0000000fff007c0c */ /* 0x000fe2000bf25310 */
[C---:B------:R-:W-:Y:S01]  /*7560*/  IMAD.WIDE.U32 R2, R5.reuse, UR8, R16 ;  /* 0x0000000805027c25 */ /* 0x040fe2000f8e0010 */
[----:B0-----:R-:W-:Y:S01]  /*7570*/  R2UR UR7, R10 ;  /* 0x000000000a0772ca */ /* 0x001fe200000e0000 */
[----:B------:R-:W0:Y:S01]  /*7580*/  F2I.U32.TRUNC.NTZ R6, R6 ;  /* 0x0000000600067305 */ /* 0x000e22000020f000 */
[----:B------:R-:W-:Y:S01]  /*7590*/  ULDC UR8, c[0x0][0x618] ;  /* 0x0001860000087ab9 */ /* 0x000fe20000000800 */
[----:B------:R-:W-:-:S04]  /*75a0*/  IMAD R5, R5, UR9, R4 ;  /* 0x0000000905057c24 */ /* 0x000fc8000f8e0204 */
[----:B------:R-:W-:-:S05]  /*75b0*/  IMAD.IADD R3, R3, 0x1, R5 ;  /* 0x0000000103037824 */ /* 0x000fca00078e0205 */
[--C-:B------:R-:W-:Y:S02]  /*75c0*/  SHF.R.U64 R10, R2, UR8, R3.reuse ;  /* 0x00000008020a7c19 */ /* 0x100fe40008001203 */
[----:B------:R-:W-:Y:S01]  /*75d0*/  SHF.R.U32.HI R3, RZ, UR8, R3 ;  /* 0x00000008ff037c19 */ /* 0x000fe20008011603 */
[----:B------:R-:W-:Y:S01]  /*75e0*/  ULDC UR8, c[0x0][0x608] ;  /* 0x0001820000087ab9 */ /* 0x000fe20000000800 */
[----:B0-----:R-:W-:Y:S02]  /*75f0*/  R2UR UR9, R6 ;  /* 0x00000000060972ca */ /* 0x001fe400000e0000 */
[--C-:B------:R-:W-:Y:S02]  /*7600*/  SHF.R.U64 R12, R10, UR8, R3.reuse ;  /* 0x000000080a0c7c19 */ /* 0x100fe40008001203 */
[----:B------:R-:W-:Y:S01]  /*7610*/  SHF.R.U32.HI R3, RZ, UR8, R3 ;  /* 0x00000008ff037c19 */ /* 0x000fe20008011603 */
[----:B------:R-:W-:-:S03]  /*7620*/  UIADD3 UR8, -UR7, URZ, URZ ;  /* 0x0000003f07087290 */ /* 0x000fc6000fffe13f */
[--C-:B------:R-:W-:Y:S01]  /*7630*/  SHF.R.U64 R13, R12, UR10, R3.reuse ;  /* 0x0000000a0c0d7c19 */ /* 0x100fe20008001203 */
[----:B------:R-:W-:Y:S01]  /*7640*/  ULDC UR7, c[0x0][0x144] ;  /* 0x0000510000077ab9 */ /* 0x000fe20000000800 */
[----:B------:R-:W-:-:S03]  /*7650*/  SHF.R.U32.HI R3, RZ, UR10, R3 ;  /* 0x0000000aff037c19 */ /* 0x000fc60008011603 */
[----:B------:R-:W-:Y:S01]  /*7660*/  IMAD.MOV.U32 R2, RZ, RZ, R13 ;  /* 0x000000ffff027224 */ /* 0x000fe200078e000d */
[----:B------:R-:W-:Y:S06]  /*7670*/  @!P1 BRA `(.L_x_177) ;  /* 0x0000000000289947 */ /* 0x000fec0003800000 */
        /* <DEDUP_REMOVED lines=10> */
.L_x_177:
[----:B------:R-:W-:Y:S01]  /*7720*/  UISETP.NE.AND UP0, UPT, UR38, URZ, UPT ;  /* 0x0000003f2600728c */ /* 0x000fe2000bf05270 */
[----:B------:R-:W-:Y:S01]  /*7730*/  SHF.R.U64 R3, R2, UR12, R3 ;  /* 0x0000000c02037c19 */ /* 0x000fe20008001203 */
[----:B------:R-:W-:Y:S01]  /*7740*/  UIADD3 UR9, -UR9, URZ, URZ ;  /* 0x0000003f09097290 */ /* 0x000fe2000fffe13f */
[----:B------:R-:W-:Y:S01]  /*7750*/  LOP3.LUT R2, R12, UR17, RZ, 0xc0, !PT ;  /* 0x000000110c027c12 */ /* 0x000fe2000f8ec0ff */
[----:B------:R-:W-:Y:S01]  /*7760*/  UIMAD UR6, UR7, UR8, UR6 ;  /* 0x00000008070672a4 */ /* 0x000fe2000f8e0206 */
[----:B------:R-:W-:Y:S01]  /*7770*/  LOP3.LUT R5, R10, UR4, RZ, 0xc0, !PT ;  /* 0x000000040a057c12 */ /* 0x000fe2000f8ec0ff */
[----:B------:R-:W-:Y:S01]  /*7780*/  IMAD.MOV R4, RZ, RZ, -R3 ;  /* 0x000000ffff047224 */ /* 0x000fe200078e0a03 */
[----:B------:R-:W-:Y:S01]  /*7790*/  ULDC UR7, c[0x0][0x148] ;  /* 0x0000520000077ab9 */ /* 0x000fe20000000800 */
[----:B------:R-:W-:Y:S01]  /*77a0*/  IMAD R18, R3, UR5, R2 ;  /* 0x0000000503127c24 */ /* 0x000fe2000f8e0202 */
[----:B------:R-:W-:Y:S01]  /*77b0*/  PLOP3.LUT P1, PT, PT, PT, UP0, 0x80, 0x0 ;  /* 0x000000000000781c */ /* 0x000fe20003f2f008 */
[----:B------:R-:W-:Y:S01]  /*77c0*/  IMAD.MOV.U32 R3, RZ, RZ, 0x1 ;  /* 0x00000001ff037424 */ /* 0x000fe200078e00ff */
[----:B------:R-:W-:-:S03]  /*77d0*/  @UP0 UIMAD UR6, UR7, UR9, UR11 ;  /* 0x00000009070602a4 */ /* 0x000fc6000f8e020b */
[----:B------:R-:W-:Y:S02]  /*77e0*/  ULDC UR7, c[0x0][0x638] ;  /* 0x00018e0000077ab9 */ /* 0x000fe40000000800 */
[----:B------:R-:W-:Y:S02]  /*77f0*/  IMAD R2, R4, UR7, R13 ;  /* 0x0000000704027c24 */ /* 0x000fe4000f8e020d */
[----:B-1----:R-:W-:Y:S01]  /*7800*/  IMAD R18, R18, R15, UR6 ;  /* 0x0000000612127e24 */ /* 0x002fe2000f8e020f */
[----:B------:R-:W-:Y:S02]  /*7810*/  ULDC UR6, c[0x0][0x600] ;  /* 0x0001800000067ab9 */ /* 0x000fe40000000800 */
[----:B------:R-:W-:-:S05]  /*7820*/  IMAD R5, R2, UR6, R5 ;  /* 0x0000000602057c24 */ /* 0x000fca000f8e0205 */
[----:B------:R-:W-:Y:S02]  /*7830*/  SEL R2, R5, R18, !P1 ;  /* 0x0000001205027207 */ /* 0x000fe40004800000 */
[----:B------:R-:W-:-:S07]  /*7840*/  SEL R18, R18, R5, !P1 ;  /* 0x0000000512127207 */ /* 0x000fce0004800000 */
.L_x_175:
[----:B------:R-:W-:Y:S05]  /*7850*/  BSYNC B1 ;  /* 0x0000000000017941 */ /* 0x000fea0003800000 */
.L_x_174:
[----:B------:R-:W-:-:S13]  /*7860*/  LOP3.LUT P1, RZ, R3, 0xff, RZ, 0xc0, !PT ;  /* 0x000000ff03ff7812 */ /* 0x000fda000782c0ff */
[----:B------:R-:W-:Y:S05]  /*7870*/  @P1 BRA `(.L_x_178) ;  /* 0xfffffff400201947 */ /* 0x000fea000383ffff */
[----:B------:R-:W-:Y:S05]  /*7880*/  BSYNC B0 ;  /* 0x0000000000007941 */ /* 0x000fea0003800000 */
.L_x_166:
[----:B------:R-:W-:-:S03]  /*7890*/  UMOV UR6, 0xffffffff ;  /* 0xffffffff00067882 */ /* 0x000fc60000000000 */
[----:B------:R-:W-:Y:S05]  /*78a0*/  BRA.DIV UR6, `(.L_x_179) ;  /* 0x0000000606447947 */ /* 0x000fea000b800000 */
[----:B------:R-:W-:-:S13]  /*78b0*/  ELECT P6, URZ, PT ;  /* 0x00000000003f782f */ /* 0x000fda00038c0000 */
.L_x_195:
[----:B------:R-:W-:Y:S04]  /*78c0*/  BSSY B0, `(.L_x_180) ;  /* 0x000002c000007945 */ /* 0x000fe80003800000 */
[----:B------:R-:W-:Y:S05]  /*78d0*/  @!P6 BRA `(.L_x_181) ;  /* 0x0000000000a8e947 */ /* 0x000fea0003800000 */
[----:B------:R-:W-:-:S04]  /*78e0*/  ULOP3.LUT UR6, UR36, 0x2, URZ, 0xfc, !UPT ;  /* 0x0000000224067892 */ /* 0x000fc8000f8efc3f */
[----:B------:R-:W-:-:S06]  /*78f0*/  UISETP.NE.AND UP0, UPT, UR6, 0x3, UPT ;  /* 0x000000030600788c */ /* 0x000fcc000bf05270 */
[----:B------:R-:W-:-:S13]  /*7900*/  PLOP3.LUT P0, PT, PT, PT, UP0, 0x80, 0x0 ;  /* 0x000000000000781c */ /* 0x000fda0003f0f008 */
[----:B------:R-:W-:Y:S05]  /*7910*/  @!P0 BRA `(.L_x_182) ;  /* 0x0000000000048947 */ /* 0x000fea0003800000 */
[----:B------:R-:W-:Y:S01]  /*7920*/  BPT.TRAP 0x1 ;  /* 0x000000040000795c */ /* 0x000fe20000300000 */
.L_x_182:
[----:B------:R-:W0:Y:S01]  /*7930*/  S2R R3, SR_CgaCtaId ;  /* 0x0000000000037919 */ /* 0x000e220000008800 */
[----:B------:R-:W-:Y:S02]  /*7940*/  MOV R0, 0x400 ;  /* 0x0000040000007802 */ /* 0x000fe40000000f00 */
[----:B------:R-:W-:Y:S02]  /*7950*/  SHF.L.U32 R2, R9, 0x1f, RZ ;  /* 0x0000001f09027819 */ /* 0x000fe400000006ff */
[----:B0-----:R-:W-:-:S05]  /*7960*/  LEA R3, R3, R0, 0x18 ;  /* 0x0000000003037211 */ /* 0x001fca00078ec0ff */
[----:B------:R-:W-:-:S04]  /*7970*/  VIADD R3, R3, 0x20 ;  /* 0x0000002003037836 */ /* 0x000fc80000000000 */
[C---:B------:R-:W-:Y:S02]  /*7980*/  IMAD R5, R8.reuse, 0x8, R3 ;  /* 0x0000000808057824 */ /* 0x040fe400078e0203 */
[----:B------:R-:W-:Y:S02]  /*7990*/  VIADD R8, R8, 0x1 ;  /* 0x0000000108087836 */ /* 0x000fe40000000000 */
[----:B------:R-:W0:Y:S03]  /*79a0*/  SYNCS.PHASECHK.TRANS64.TRYWAIT P0, [R5+URZ], R2 ;  /* 0x00000002050075a7 */ /* 0x000e26000800017f */
[----:B------:R-:W-:-:S04]  /*79b0*/  ISETP.NE.AND P1, PT, R8, 0x4, PT ;  /* 0x000000040800780c */ /* 0x000fc80003f25270 */
[----:B------:R-:W-:Y:S02]  /*79c0*/  SEL R0, RZ, 0x1, P1 ;  /* 0x00000001ff007807 */ /* 0x000fe40000800000 */
[----:B------:R-:W-:Y:S02]  /*79d0*/  SEL R8, R8, RZ, P1 ;  /* 0x000000ff08087207 */ /* 0x000fe40000800000 */
[----:B------:R-:W-:-:S03]  /*79e0*/  LOP3.LUT R9, R9, R0, RZ, 0x3c, !PT ;  /* 0x0000000009097212 */ /* 0x000fc600078e3cff */
[----:B------:R-:W-:Y:S01]  /*79f0*/  IMAD R7, R8, 0x8, R3 ;  /* 0x0000000808077824 */ /* 0x000fe200078e0203 */
[----:B------:R-:W-:Y:S01]  /*7a00*/  SHF.L.U32 R4, R9, 0x1f, RZ ;  /* 0x0000001f09047819 */ /* 0x000fe200000006ff */
[----:B0-----:R-:W-:Y:S06]  /*7a10*/  @!P0 BRA `(.L_x_183) ;  /* 0x0000000400088947 */ /* 0x001fec0003800000 */
.L_x_196:
[----:B------:R-:W1:Y:S01]  /*7a20*/  SYNCS.PHASECHK.TRANS64.TRYWAIT P0, [R7+URZ], R4 ;  /* 0x00000004070075a7 */ /* 0x000e62000800017f */
[----:B------:R-:W-:-:S05]  /*7a30*/  VIADD R0, R8, 0x1 ;  /* 0x0000000108007836 */ /* 0x000fca0000000000 */
[----:B------:R-:W-:-:S04]  /*7a40*/  ISETP.NE.AND P1, PT, R0, 0x4, PT ;  /* 0x000000040000780c */ /* 0x000fc80003f25270 */
[----:B0-----:R-:W-:Y:S02]  /*7a50*/  SEL R2, RZ, 0x1, P1 ;  /* 0x00000001ff027807 */ /* 0x001fe40000800000 */
[----:B------:R-:W-:Y:S02]  /*7a60*/  SEL R0, R0, RZ, P1 ;  /* 0x000000ff00007207 */ /* 0x000fe40000800000 */
[----:B------:R-:W-:-:S03]  /*7a70*/  LOP3.LUT R9, R9, R2, RZ, 0x3c, !PT ;  /* 0x0000000209097212 */ /* 0x000fc600078e3cff */
[----:B------:R-:W-:Y:S01]  /*7a80*/  IMAD R6, R0, 0x8, R3 ;  /* 0x0000000800067824 */ /* 0x000fe200078e0203 */
[----:B------:R-:W-:Y:S01]  /*7a90*/  SHF.L.U32 R5, R9, 0x1f, RZ ;  /* 0x0000001f09057819 */ /* 0x000fe200000006ff */
[----:B-1----:R-:W-:Y:S06]  /*7aa0*/  @!P0 BRA `(.L_x_184) ;  /* 0x0000000000f88947 */ /* 0x002fec0003800000 */
.L_x_197:
[----:B------:R-:W1:Y:S01]  /*7ab0*/  SYNCS.PHASECHK.TRANS64.TRYWAIT P0, [R6+URZ], R5 ;  /* 0x00000005060075a7 */ /* 0x000e62000800017f */
[----:B------:R-:W-:-:S05]  /*7ac0*/  VIADD R0, R0, 0x1 ;  /* 0x0000000100007836 */ /* 0x000fca0000000000 */
[----:B------:R-:W-:-:S04]  /*7ad0*/  ISETP.NE.AND P1, PT, R0, 0x4, PT ;  /* 0x000000040000780c */ /* 0x000fc80003f25270 */
[----:B------:R-:W-:Y:S02]  /*7ae0*/  SEL R2, RZ, 0x1, P1 ;  /* 0x00000001ff027807 */ /* 0x000fe40000800000 */
[----:B------:R-:W-:Y:S02]  /*7af0*/  SEL R0, R0, RZ, P1 ;  /* 0x000000ff00007207 */ /* 0x000fe40000800000 */
[----:B------:R-:W-:Y:S01]  /*7b00*/  LOP3.LUT R2, R9, R2, RZ, 0x3c, !PT ;  /* 0x0000000209027212 */ /* 0x000fe200078e3cff */
[----:B-1----:R-:W-:Y:S06]  /*7b10*/  @!P0 BRA `(.L_x_185) ;  /* 0x0000000000f08947 */ /* 0x002fec0003800000 */
.L_x_198:
[----:B------:R-:W-:Y:S01]  /*7b20*/  IMAD R3, R0, 0x8, R3 ;  /* 0x0000000800037824 */ /* 0x000fe200078e0203 */
[----:B------:R-:W-:-:S07]  /*7b30*/  SHF.L.U32 R0, R2, 0x1f, RZ ;  /* 0x0000001f02007819 */ /* 0x000fce00000006ff */
.L_x_186:
[----:B--2---:R2:W3:Y:S02]  /*7b40*/  SYNCS.PHASECHK.TRANS64.TRYWAIT P0, [R3+URZ], R0 ;  /* 0x00000000030075a7 */ /* 0x0044e4000800017f */
[----:B---3--:R-:W-:Y:S05]  /*7b50*/  @!P0 NANOSLEEP.SYNCS 0x989680 ;  /* 0x009896800000895d */ /* 0x008fea0003900000 */
[----:B------:R-:W3:Y:S02]  /*7b60*/  @!P0 SYNCS.PHASECHK.TRANS64 P0, [R3+URZ], R0 ;  /* 0x00000000030085a7 */ /* 0x000ee4000800007f */
[----:B---3--:R-:W-:Y:S05]  /*7b70*/  @!P0 BRA `(.L_x_186) ;  /* 0xfffffffc00f08947 */ /* 0x008fea000383ffff */
.L_x_181:
[----:B------:R-:W-:Y:S05]  /*7b80*/  BSYNC B0 ;  /* 0x0000000000007941 */ /* 0x000fea0003800000 */
.L_x_180:
[----:B------:R-:W-:Y:S05]  /*7b90*/  EXIT ;  /* 0x000000000000794d */ /* 0x000fea0003800000 */
.L_x_18:
[----:B0-----:R0:W1:Y:S02]  /*7ba0*/  SYNCS.PHASECHK.TRANS64.TRYWAIT P0, [R95+URZ], R0 ;  /* 0x000000005f0075a7 */ /* 0x001064000800017f */
[----:B-1----:R-:W-:Y:S05]  /*7bb0*/  @!P0 NANOSLEEP.SYNCS 0x989680 ;  /* 0x009896800000895d */ /* 0x002fea0003900000 */
[----:B------:R-:W1:Y:S02]  /*7bc0*/  @!P0 SYNCS.PHASECHK.TRANS64 P0, [R95+URZ], R0 ;  /* 0x000000005f0085a7 */ /* 0x000e64000800007f */
[----:B-1----:R-:W-:Y:S05]  /*7bd0*/  @!P0 BRA `(.L_x_18) ;  /* 0xfffffffc00f08947 */ /* 0x002fea000383ffff */
[----:B------:R-:W-:Y:S05]  /*7be0*/  BRA `(.L_x_187) ;  /* 0xffffff9c001c7947 */ /* 0x000fea000383ffff */
.L_x_23:
[----:B-1----:R1:W2:Y:S02]  /*7bf0*/  SYNCS.PHASECHK.TRANS64.TRYWAIT P1, [R3+URZ], R0 ;  /* 0x00000000030075a7 */ /* 0x0022a4000802017f */
[----:B--2---:R-:W-:Y:S05]  /*7c00*/  @!P1 NANOSLEEP.SYNCS 0x989680 ;  /* 0x009896800000995d */ /* 0x004fea0003900000 */
[----:B------:R-:W2:Y:S02]  /*7c10*/  @!P1 SYNCS.PHASECHK.TRANS64 P1, [R3+URZ], R0 ;  /* 0x00000000030095a7 */ /* 0x000ea4000802007f */
[----:B--2---:R-:W-:Y:S05]  /*7c20*/  @!P1 BRA `(.L_x_23) ;  /* 0xfffffffc00f09947 */ /* 0x004fea000383ffff */
[----:B------:R-:W-:Y:S05]  /*7c30*/  BRA `(.L_x_22) ;  /* 0xffffff9c00847947 */ /* 0x000fea000383ffff */
.L_x_28:
[----:B-1----:R-:W-:-:S04]  /*7c40*/  IMAD.U32 R5, RZ, RZ, UR4 ;  /* 0x00000004ff057e24 */ /* 0x002fc8000f8e00ff */
[----:B------:R1:W2:Y:S03]  /*7c50*/  SYNCS.PHASECHK.TRANS64.TRYWAIT P1, [R5+URZ], R4 ;  /* 0x00000004050075a7 */ /* 0x0002a6000802017f */
[----:B--2---:R-:W-:Y:S05]  /*7c60*/  @!P1 NANOSLEEP.SYNCS 0x989680 ;  /* 0x009896800000995d */ /* 0x004fea0003900000 */
[----:B------:R-:W2:Y:S02]  /*7c70*/  @!P1 SYNCS.PHASECHK.TRANS64 P1, [R5+URZ], R4 ;  /* 0x00000004050095a7 */ /* 0x000ea4000802007f */
[----:B--2---:R-:W-:Y:S05]  /*7c80*/  @!P1 BRA `(.L_x_28) ;  /* 0xfffffffc00ec9947 */ /* 0x004fea000383ffff */
[----:B------:R-:W-:Y:S05]  /*7c90*/  BRA `(.L_x_27) ;  /* 0xffffff9c00fc7947 */ /* 0x000fea000383ffff */
.L_x_34:
[----:B0-----:R0:W1:Y:S02]  /*7ca0*/  SYNCS.PHASECHK.TRANS64.TRYWAIT P0, [R95+URZ+0x10], R0 ;  /* 0x000010005f0075a7 */ /* 0x001064000800017f */
[----:B-1----:R-:W-:Y:S05]  /*7cb0*/  @!P0 NANOSLEEP.SYNCS 0x989680 ;  /* 0x009896800000895d */ /* 0x002fea0003900000 */
[----:B------:R-:W1:Y:S02]  /*7cc0*/  @!P0 SYNCS.PHASECHK.TRANS64 P0, [R95+URZ+0x10], R0 ;  /* 0x000010005f0085a7 */ /* 0x000e64000800007f */
[----:B-1----:R-:W-:Y:S05]  /*7cd0*/  @!P0 BRA `(.L_x_34) ;  /* 0xfffffffc00f08947 */ /* 0x002fea000383ffff */
[----:B------:R-:W-:Y:S05]  /*7ce0*/  BRA `(.L_x_188) ;  /* 0xffffffa4000c7947 */ /* 0x000fea000383ffff */
.L_x_167:
[----:B------:R-:W-:Y:S01]  /*7cf0*/  BSSY B1, `(.L_x_189) ;  /* 0x0000006000017945 */ /* 0x000fe20003800000 */
[----:B------:R-:W-:-:S07]  /*7d00*/  IMAD.MOV.U32 R15, RZ, RZ, -0x1 ;  /* 0xffffffffff0f7424 */ /* 0x000fce00078e00ff */
[----:B-----5:R-:W-:Y:S05]  /*7d10*/  WARPSYNC.COLLECTIVE R15, `(.L_x_190) ;  /* 0x000000000f0c7348 */ /* 0x020fea0003c00000 */
[----:B------:R-:W-:Y:S02]  /*7d20*/  ELECT P6, UR62, PT ;  /* 0x00000000003e782f */ /* 0x000fe400038c0000 */
[----:B------:R-:W-:Y:S01]  /*7d30*/  MOV R14, UR62 ;  /* 0x0000003e000e7c02 */ /* 0x000fe20008000f00 */
[----:B-----5:R-:W-:Y:S10]  /*7d40*/  ENDCOLLECTIVE ;  /* 0x000000000000791b */ /* 0x020ff40003800000 */
.L_x_190:
[----:B------:R-:W-:Y:S05]  /*7d50*/  BSYNC B1 ;  /* 0x0000000000017941 */ /* 0x000fea0003800000 */
.L_x_189:
[----:B------:R-:W-:Y:S05]  /*7d60*/  BRA `(.L_x_191) ;  /* 0xffffffec00f07947 */ /* 0x000fea000383ffff */
.L_x_170:
[----:B-1----:R1:W2:Y:S02]  /*7d70*/  SYNCS.PHASECHK.TRANS64.TRYWAIT P1, [R7+URZ+0x20], R4 ;  /* 0x00002004070075a7 */ /* 0x0022a4000802017f */
[----:B--2---:R-:W-:Y:S05]  /*7d80*/  @!P1 NANOSLEEP.SYNCS 0x989680 ;  /* 0x009896800000995d */ /* 0x004fea0003900000 */
[----:B------:R-:W2:Y:S02]  /*7d90*/  @!P1 SYNCS.PHASECHK.TRANS64 P1, [R7+URZ+0x20], R4 ;  /* 0x00002004070095a7 */ /* 0x000ea4000802007f */
[----:B--2---:R-:W-:Y:S05]  /*7da0*/  @!P1 BRA `(.L_x_170) ;  /* 0xfffffffc00f09947 */ /* 0x004fea000383ffff */
[----:B------:R-:W-:Y:S05]  /*7db0*/  BRA `(.L_x_192) ;  /* 0xfffffff000287947 */ /* 0x000fea000383ffff */
.L_x_179:
[----:B------:R-:W-:Y:S01]  /*7dc0*/  BSSY B0, `(.L_x_193) ;  /* 0x0000006000007945 */ /* 0x000fe20003800000 */
[----:B------:R-:W-:-:S07]  /*7dd0*/  IMAD.MOV.U32 R15, RZ, RZ, -0x1 ;  /* 0xffffffffff0f7424 */ /* 0x000fce00078e00ff */
[----:B-----5:R-:W-:Y:S05]  /*7de0*/  WARPSYNC.COLLECTIVE R15, `(.L_x_194) ;  /* 0x000000000f0c7348 */ /* 0x020fea0003c00000 */
[----:B------:R-:W-:Y:S02]  /*7df0*/  ELECT P6, UR62, PT ;  /* 0x00000000003e782f */ /* 0x000fe400038c0000 */
[----:B------:R-:W-:Y:S01]  /*7e00*/  MOV R14, UR62 ;  /* 0x0000003e000e7c02 */ /* 0x000fe20008000f00 */
[----:B-----5:R-:W-:Y:S10]  /*7e10*/  ENDCOLLECTIVE ;  /* 0x000000000000791b */ /* 0x020ff40003800000 */
.L_x_194:
[----:B------:R-:W-:Y:S05]  /*7e20*/  BSYNC B0 ;  /* 0x0000000000007941 */ /* 0x000fea0003800000 */
.L_x_193:
[----:B------:R-:W-:Y:S05]  /*7e30*/  BRA `(.L_x_195) ;  /* 0xfffffff800a07947 */ /* 0x000fea000383ffff */
.L_x_183:
[----:B0-----:R0:W1:Y:S02]  /*7e40*/  SYNCS.PHASECHK.TRANS64.TRYWAIT P0, [R5+URZ], R2 ;  /* 0x00000002050075a7 */ /* 0x001064000800017f */
[----:B-1----:R-:W-:Y:S05]  /*7e50*/  @!P0 NANOSLEEP.SYNCS 0x989680 ;  /* 0x009896800000895d */ /* 0x002fea0003900000 */
[----:B------:R-:W1:Y:S02]  /*7e60*/  @!P0 SYNCS.PHASECHK.TRANS64 P0, [R5+URZ], R2 ;  /* 0x00000002050085a7 */ /* 0x000e64000800007f */
[----:B-1----:R-:W-:Y:S05]  /*7e70*/  @!P0 BRA `(.L_x_183) ;  /* 0xfffffffc00f08947 */ /* 0x002fea000383ffff */
[----:B------:R-:W-:Y:S05]  /*7e80*/  BRA `(.L_x_196) ;  /* 0xfffffff800e47947 */ /* 0x000fea000383ffff */
.L_x_184:
[----:B0-----:R0:W1:Y:S02]  /*7e90*/  SYNCS.PHASECHK.TRANS64.TRYWAIT P0, [R7+URZ], R4 ;  /* 0x00000004070075a7 */ /* 0x001064000800017f */
[----:B-1----:R-:W-:Y:S05]  /*7ea0*/  @!P0 NANOSLEEP.SYNCS 0x989680 ;  /* 0x009896800000895d */ /* 0x002fea0003900000 */
[----:B------:R-:W1:Y:S02]  /*7eb0*/  @!P0 SYNCS.PHASECHK.TRANS64 P0, [R7+URZ], R4 ;  /* 0x00000004070085a7 */ /* 0x000e64000800007f */
[----:B-1----:R-:W-:Y:S05]  /*7ec0*/  @!P0 BRA `(.L_x_184) ;  /* 0xfffffffc00f08947 */ /* 0x002fea000383ffff */
[----:B------:R-:W-:Y:S05]  /*7ed0*/  BRA `(.L_x_197) ;  /* 0xfffffff800f47947 */ /* 0x000fea000383ffff */
.L_x_185:
[----:B-1----:R1:W2:Y:S02]  /*7ee0*/  SYNCS.PHASECHK.TRANS64.TRYWAIT P0, [R6+URZ], R5 ;  /* 0x00000005060075a7 */ /* 0x0022a4000800017f */
[----:B--2---:R-:W-:Y:S05]  /*7ef0*/  @!P0 NANOSLEEP.SYNCS 0x989680 ;  /* 0x009896800000895d */ /* 0x004fea0003900000 */
[----:B------:R-:W2:Y:S02]  /*7f00*/  @!P0 SYNCS.PHASECHK.TRANS64 P0, [R6+URZ], R5 ;  /* 0x00000005060085a7 */ /* 0x000ea4000800007f */
[----:B--2---:R-:W-:Y:S05]  /*7f10*/  @!P0 BRA `(.L_x_185) ;  /* 0xfffffffc00f08947 */ /* 0x004fea000383ffff */
[----:B------:R-:W-:Y:S05]  /*7f20*/  BRA `(.L_x_198) ;  /* 0xfffffff800fc7947 */ /* 0x000fea000383ffff */
.L_x_199:
[----:B------:R-:W-:-:S00]  /*7f30*/  BRA `(.L_x_199) ;  /* 0xfffffffc00fc7947 */ /* 0x000fc0000383ffff */
[----:B------:R-:W-:-:S00]  /*7f40*/  NOP ;  /* 0x0000000000007918 */ /* 0x000fc00000000000 */
        /* <DEDUP_REMOVED lines=11> */
.L_x_200:


//--------------------- .nv.global.init           --------------------------
	.section	.nv.global.init,"aw",@progbits
.nv.global.init:
	.type		$str$22,@object
	.size		$str$22,($str$23 - $str$22)
$str$22:
        /*0000*/ 	.byte	0x6b, 0x5f, 0x74, 0x69, 0x6c, 0x65, 0x5f, 0x63, 0x6f, 0x75, 0x6e, 0x74, 0x20, 0x3e, 0x3d, 0x20
        /*0010*/ 	.byte	0x31, 0x00
	.type		$str$23,@object
	.size		$str$23,(__unnamed_1 - $str$23)
$str$23:
        /*0012*/ 	.byte	0x2f, 0x74, 0x6d, 0x70, 0x2f, 0x63, 0x75, 0x74, 0x6c, 0x61, 0x73, 0x73, 0x5f, 0x73, 0x77, 0x65
        /*0022*/ 	.byte	0x65, 0x70, 0x5f, 0x73, 0x72, 0x63, 0x2f, 0x69, 0x6e, 0x63, 0x6c, 0x75, 0x64, 0x65, 0x2f, 0x63
        /*0032*/ 	.byte	0x75, 0x74, 0x6c, 0x61, 0x73, 0x73, 0x2f, 0x67, 0x65, 0x6d, 0x6d, 0x2f, 0x63, 0x6f, 0x6c, 0x6c
        /*0042*/ 	.byte	0x65, 0x63, 0x74, 0x69, 0x76, 0x65, 0x2f, 0x73, 0x6d, 0x39, 0x30, 0x5f, 0x6d, 0x6d, 0x61, 0x5f
        /*0052*/ 	.byte	0x74, 0x6d, 0x61, 0x5f, 0x67, 0x6d, 0x6d, 0x61, 0x5f, 0x73, 0x73, 0x5f, 0x77, 0x61, 0x72, 0x70
        /*0062*/ 	.byte	0x73, 0x70, 0x65, 0x63, 0x69, 0x61, 0x6c, 0x69, 0x7a, 0x65, 0x64, 0x2e, 0x68, 0x70, 0x70, 0x00
	.type		__unnamed_1,@object
	.size		__unnamed_1,(.L_0 - __unnamed_1)
__unnamed_1:
        /*0072*/ 	.byte	0x76, 0x6f, 0x69, 0x64, 0x20, 0x63, 0x75, 0x74, 0x6c, 0x61, 0x73, 0x73, 0x3a, 0x3a, 0x67, 0x65
        /* <DEDUP_REMOVED lines=181> */
        /*0bd2*/ 	.byte	0x69, 0x74, 0x79, 0x5d, 0x00
.L_0:


//--------------------- .nv.shared._ZN7cutlass13device_kernelINS_4gemm6kernel13GemmUniversalIN4cute5tupleIJiiiiEEENS1_10collective13CollectiveMmaINS1_34MainloopSm90TmaGmmaWarpSpecializedILi4ENS5_IJNS4_1CILi2EEESB_NSA_ILi1EEEEEENS1_32KernelTmaWarpSpecializedPingpongEEENS5_IJNSA_ILi64EEENSA_ILi128EEENSA_ILi32EEEEEENS_10bfloat16_tENS5_IJlSC_lEEESK_SL_NS4_8TiledMMAINS4_8MMA_AtomIJNS4_4SM904GMMA28MMA_64x128x16_F32BF16BF16_SSILNSP_5MajorE0ELSR_0ELNSP_7ScaleInE1ELSS_1EEEEEENS4_6LayoutINS5_IJSC_SC_SC_EEENS5_IJNSA_ILi0EEESX_SX_EEEEENS5_IJNS4_10UnderscoreES10_S10_EEEEENS4_23SM90_TMA_LOAD_MULTICASTENS4_14ComposedLayoutINS4_7SwizzleILi2ELi4ELi3EEENS4_18smem_ptr_flag_bitsILi16EEENSV_INS5_IJNSA_ILi8EEESI_EEENS5_IJSI_SC_EEEEEEEvNS4_8identityES13_S1D_vS1E_EENS_8epilogue10collective6detail29Sm90TmaWarpSpecializedAdapterINS1H_15DefaultEpilogueISK_SL_SL_NS1G_6thread17LinearCombinationISK_Li1EffLNS1L_9ScaleType4KindE0ELNS_15FloatRoundStyleE2ESK_EENS1_15EpilogueDefaultEEEEEvvEEEEvNT_6ParamsE --------------------------
	.section	.nv.shared._ZN7cutlass13device_kernelINS_4gemm6kernel13GemmUniversalIN4cute5tupleIJiiiiEEENS1_10collective13CollectiveMmaINS1_34MainloopSm90TmaGmmaWarpSpecializedILi4ENS5_IJNS4_1CILi2EEESB_NSA_ILi1EEEEEENS1_32KernelTmaWarpSpecializedPingpongEEENS5_IJNSA_ILi64EEENSA_ILi128EEENSA_ILi32EEEEEENS_10bfloat16_tENS5_IJlSC_lEEESK_SL_NS4_8TiledMMAINS4_8MMA_AtomIJNS4_4SM904GMMA28MMA_64x128x16_F32BF16BF16_SSILNSP_5MajorE0ELSR_0ELNSP_7ScaleInE1ELSS_1EEEEEENS4_6LayoutINS5_IJSC_SC_SC_EEENS5_IJNSA_ILi0EEESX_SX_EEEEENS5_IJNS4_10UnderscoreES10_S10_EEEEENS4_23SM90_TMA_LOAD_MULTICASTENS4_14ComposedLayoutINS4_7SwizzleILi2ELi4ELi3EEENS4_18smem_ptr_flag_bitsILi16EEENSV_INS5_IJNSA_ILi8EEESI_EEENS5_IJSI_SC_EEEEEEEvNS4_8identityES13_S1D_vS1E_EENS_8epilogue10collective6detail29Sm90TmaWarpSpecializedAdapterINS1H_15DefaultEpilogueISK_SL_SL_NS1G_6thread17LinearCombinationISK_Li1EffLNS1L_9ScaleType4KindE0ELNS_15FloatRoundStyleE2ESK_EENS1_15EpilogueDefaultEEEEEvvEEEEvNT_6ParamsE,"aw",@nobits
	.sectionflags	@""
	.align	16
	.zero		1024


//--------------------- .nv.shared.reserved.0     --------------------------
	.section	.nv.shared.reserved.0,"aw",@nobits
	.weak		__nv_reservedSMEM_offset_0_alias
	.size		__nv_reservedSMEM_offset_0_alias, 0, 0
	.other		__nv_reservedSMEM_offset_0_alias,@"STO_CUDA_RESERVED_SHARED STV_DEFAULT"
__nv_reservedSMEM_offset_0_alias:
	.zero		0


//--------------------- .nv.global                --------------------------
	.section	.nv.global,"aw",@nobits
.nv.global:
	.type		_ZN39_INTERNAL_935e4ed2_4_k_cu_df070914_39404cute1_E,@object
	.size		_ZN39_INTERNAL_935e4ed2_4_k_cu_df070914_39404cute1_E,(_ZN39_INTERNAL_935e4ed2_4_k_cu_df070914_39404cuda3std3__45__cpo6cbeginE - _ZN39_INTERNAL_935e4ed2_4_k_cu_df070914_39404cute1_E)
_ZN39_INTERNAL_935e4ed2_4_k_cu_df070914_39404cute1_E:
	.zero		1
	.type		_ZN39_INTERNAL_935e4ed2_4_k_cu_df070914_39404cuda3std3__45__cpo6cbeginE,@object
	.size		_ZN39_INTERNAL_935e4ed2_4_k_cu_df070914_39404cuda3std3__45__cpo6cbeginE,(_ZN39_INTERNAL_935e4ed2_4_k_cu_df070914_39404cuda3std3__48in_placeE - _ZN39_INTERNAL_935e4ed2_4_k_cu_df070914_39404cuda3std3__45__cpo6cbeginE)
_ZN39_INTERNAL_935e4ed2_4_k_cu_df070914_39404cuda3std3__45__cpo6cbeginE:
	.zero		1
	.type		_ZN39_INTERNAL_935e4ed2_4_k_cu_df070914_39404cuda3std3__48in_placeE,@object
	.size		_ZN39_INTERNAL_935e4ed2_4_k_cu_df070914_39404cuda3std3__48in_placeE,(_ZN39_INTERNAL_935e4ed2_4_k_cu_df070914_39404cuda3std6ranges3__45__cpo9iter_moveE - _ZN39_INTERNAL_935e4ed2_4_k_cu_df070914_39404cuda3std3__48in_placeE)
_ZN39_INTERNAL_935e4ed2_4_k_cu_df070914_39404cuda3std3__48in_placeE:
	.zero		1
	.type		_ZN39_INTERNAL_935e4ed2_4_k_cu_df070914_39404cuda3std6ranges3__45__cpo9iter_moveE,@object
	.size		_ZN39_INTERNAL_935e4ed2_4_k_cu_df070914_39404cuda3std6ranges3__45__cpo9iter_moveE,(_ZN39_INTERNAL_935e4ed2_4_k_cu_df070914_39404cuda3std3__45__cpo5beginE - _ZN39_INTERNAL_935e4ed2_4_k_cu_df070914_39404cuda3std6ranges3__45__cpo9iter_moveE)
_ZN39_INTERNAL_935e4ed2_4_k_cu_df070914_39404cuda3std6ranges3__45__cpo9iter_moveE:
	.zero		1
	.type		_ZN39_INTERNAL_935e4ed2_4_k_cu_df070914_39404cuda3std3__45__cpo5beginE,@object
	.size		_ZN39_INTERNAL_935e4ed2_4_k_cu_df070914_39404cuda3std3__45__cpo5beginE,(_ZN39_INTERNAL_935e4ed2_4_k_cu_df070914_39404cuda3std3__441_GLOBAL__N__935e4ed2_4_k_cu_df070914_39406ignoreE - _ZN39_INTERNAL_935e4ed2_4_k_cu_df070914_39404cuda3std3__45__cpo5beginE)
_ZN39_INTERNAL_935e4ed2_4_k_cu_df070914_39404cuda3std3__45__cpo5beginE:
	.zero		1
	.type		_ZN39_INTERNAL_935e4ed2_4_k_cu_df070914_39404cuda3std3__441_GLOBAL__N__935e4ed2_4_k_cu_df070914_39406ignoreE,@object
	.size		_ZN39_INTERNAL_935e4ed2_4_k_cu_df070914_39404cuda3std3__441_GLOBAL__N__935e4ed2_4_k_cu_df070914_39406ignoreE,(_ZN39_INTERNAL_935e4ed2_4_k_cu_df070914_39404cute7productE - _ZN39_INTERNAL_935e4ed2_4_k_cu_df070914_39404cuda3std3__441_GLOBAL__N__935e4ed2_4_k_cu_df070914_39406ignoreE)
_ZN39_INTERNAL_935e4ed2_4_k_cu_df070914_39404cuda3std3__441_GLOBAL__N__935e4ed2_4_k_cu_df070914_39406ignoreE:
	.zero		1
	.type		_ZN39_INTERNAL_935e4ed2_4_k_cu_df070914_39404cute7productE,@object
	.size		_ZN39_INTERNAL_935e4ed2_4_k_cu_df070914_39404cute7productE,(_ZN39_INTERNAL_935e4ed2_4_k_cu_df070914_39404cuda3std3__45__cpo3endE - _ZN39_INTERNAL_935e4ed2_4_k_cu_df070914_39404cute7productE)
_ZN39_INTERNAL_935e4ed2_4_k_cu_df070914_39404cute7productE:
	.zero		1
	.type		_ZN39_INTERNAL_935e4ed2_4_k_cu_df070914_39404cuda3std3__45__cpo3endE,@object
	.size		_ZN39_INTERNAL_935e4ed2_4_k_cu_df070914_39404cuda3std3__45__cpo3endE,(_ZN39_INTERNAL_935e4ed2_4_k_cu_df070914_39404cuda3std3__419piecewise_constructE - _ZN39_INTERNAL_935e4ed2_4_k_cu_df070914_39404cuda3std3__45__cpo3endE)
_ZN39_INTERNAL_935e4ed2_4_k_cu_df070914_39404cuda3std3__45__cpo3endE:
	.zero		1
	.type		_ZN39_INTERNAL_935e4ed2_4_k_cu_df070914_39404cuda3std3__419piecewise_constructE,@object
	.size		_ZN39_INTERNAL_935e4ed2_4_k_cu_df070914_39404cuda3std3__419piecewise_constructE,(_ZN39_INTERNAL_935e4ed2_4_k_cu_df070914_39404cuda3std3__45__cpo4cendE - _ZN39_INTERNAL_935e4ed2_4_k_cu_df070914_39404cuda3std3__419piecewise_constructE)
_ZN39_INTERNAL_935e4ed2_4_k_cu_df070914_39404cuda3std3__419piecewise_constructE:
	.zero		1
	.type		_ZN39_INTERNAL_935e4ed2_4_k_cu_df070914_39404cuda3std3__45__cpo4cendE,@object
	.size		_ZN39_INTERNAL_935e4ed2_4_k_cu_df070914_39404cuda3std3__45__cpo4cendE,(_ZN39_INTERNAL_935e4ed2_4_k_cu_df070914_39404cuda3std6ranges3__45__cpo4swapE - _ZN39_INTERNAL_935e4ed2_4_k_cu_df070914_39404cuda3std3__45__cpo4cendE)
_ZN39_INTERNAL_935e4ed2_4_k_cu_df070914_39404cuda3std3__45__cpo4cendE:
	.zero		1
	.type		_ZN39_INTERNAL_935e4ed2_4_k_cu_df070914_39404cuda3std6ranges3__45__cpo4swapE,@object
	.size		_ZN39_INTERNAL_935e4ed2_4_k_cu_df070914_39404cuda3std6ranges3__45__cpo4swapE,(.L_8 - _ZN39_INTERNAL_935e4ed2_4_k_cu_df070914_39404cuda3std6ranges3__45__cpo4swapE)
_ZN39_INTERNAL_935e4ed2_4_k_cu_df070914_39404cuda3std6ranges3__45__cpo4swapE:
	.zero		1
.L_8:


//--------------------- .nv.constant0._ZN7cutlass13device_kernelINS_4gemm6kernel13GemmUniversalIN4cute5tupleIJiiiiEEENS1_10collective13CollectiveMmaINS1_34MainloopSm90TmaGmmaWarpSpecializedILi4ENS5_IJNS4_1CILi2EEESB_NSA_ILi1EEEEEENS1_32KernelTmaWarpSpecializedPingpongEEENS5_IJNSA_ILi64EEENSA_ILi128EEENSA_ILi32EEEEEENS_10bfloat16_tENS5_IJlSC_lEEESK_SL_NS4_8TiledMMAINS4_8MMA_AtomIJNS4_4SM904GMMA28MMA_64x128x16_F32BF16BF16_SSILNSP_5MajorE0ELSR_0ELNSP_7ScaleInE1ELSS_1EEEEEENS4_6LayoutINS5_IJSC_SC_SC_EEENS5_IJNSA_ILi0EEESX_SX_EEEEENS5_IJNS4_10UnderscoreES10_S10_EEEEENS4_23SM90_TMA_LOAD_MULTICASTENS4_14ComposedLayoutINS4_7SwizzleILi2ELi4ELi3EEENS4_18smem_ptr_flag_bitsILi16EEENSV_INS5_IJNSA_ILi8EEESI_EEENS5_IJSI_SC_EEEEEEEvNS4_8identityES13_S1D_vS1E_EENS_8epilogue10collective6detail29Sm90TmaWarpSpecializedAdapterINS1H_15DefaultEpilogueISK_SL_SL_NS1G_6thread17LinearCombinationISK_Li1EffLNS1L_9ScaleType4KindE0ELNS_15FloatRoundStyleE2ESK_EENS1_15EpilogueDefaultEEEEEvvEEEEvNT_6ParamsE --------------------------
	.section	.nv.constant0._ZN7cutlass13device_kernelINS_4gemm6kernel13GemmUniversalIN4cute5tupleIJiiiiEEENS1_10collective13CollectiveMmaINS1_34MainloopSm90TmaGmmaWarpSpecializedILi4ENS5_IJNS4_1CILi2EEESB_NSA_ILi1EEEEEENS1_32KernelTmaWarpSpecializedPingpongEEENS5_IJNSA_ILi64EEENSA_ILi128EEENSA_ILi32EEEEEENS_10bfloat16_tENS5_IJlSC_lEEESK_SL_NS4_8TiledMMAINS4_8MMA_AtomIJNS4_4SM904GMMA28MMA_64x128x16_F32BF16BF16_SSILNSP_5MajorE0ELSR_0ELNSP_7ScaleInE1ELSS_1EEEEEENS4_6LayoutINS5_IJSC_SC_SC_EEENS5_IJNSA_ILi0EEESX_SX_EEEEENS5_IJNS4_10UnderscoreES10_S10_EEEEENS4_23SM90_TMA_LOAD_MULTICASTENS4_14ComposedLayoutINS4_7SwizzleILi2ELi4ELi3EEENS4_18smem_ptr_flag_bitsILi16EEENSV_INS5_IJNSA_ILi8EEESI_EEENS5_IJSI_SC_EEEEEEEvNS4_8identityES13_S1D_vS1E_EENS_8epilogue10collective6detail29Sm90TmaWarpSpecializedAdapterINS1H_15DefaultEpilogueISK_SL_SL_NS1G_6thread17LinearCombinationISK_Li1EffLNS1L_9ScaleType4KindE0ELNS_15FloatRoundStyleE2ESK_EENS1_15EpilogueDefaultEEEEEvvEEEEvNT_6ParamsE,"a",@progbits
	.sectionflags	@""
	.align	4
.nv.constant0._ZN7cutlass13device_kernelINS_4gemm6kernel13GemmUniversalIN4cute5tupleIJiiiiEEENS1_10collective13CollectiveMmaINS1_34MainloopSm90TmaGmmaWarpSpecializedILi4ENS5_IJNS4_1CILi2EEESB_NSA_ILi1EEEEEENS1_32KernelTmaWarpSpecializedPingpongEEENS5_IJNSA_ILi64EEENSA_ILi128EEENSA_ILi32EEEEEENS_10bfloat16_tENS5_IJlSC_lEEESK_SL_NS4_8TiledMMAINS4_8MMA_AtomIJNS4_4SM904GMMA28MMA_64x128x16_F32BF16BF16_SSILNSP_5MajorE0ELSR_0ELNSP_7ScaleInE1ELSS_1EEEEEENS4_6LayoutINS5_IJSC_SC_SC_EEENS5_IJNSA_ILi0EEESX_SX_EEEEENS5_IJNS4_10UnderscoreES10_S10_EEEEENS4_23SM90_TMA_LOAD_MULTICASTENS4_14ComposedLayoutINS4_7SwizzleILi2ELi4ELi3EEENS4_18smem_ptr_flag_bitsILi16EEENSV_INS5_IJNSA_ILi8EEESI_EEENS5_IJSI_SC_EEEEEEEvNS4_8identityES13_S1D_vS1E_EENS_8epilogue10collective6detail29Sm90TmaWarpSpecializedAdapterINS1H_15DefaultEpilogueISK_SL_SL_NS1G_6thread17LinearCombinationISK_Li1EffLNS1L_9ScaleType4KindE0ELNS_15FloatRoundStyleE2ESK_EENS1_15EpilogueDefaultEEEEEvvEEEEvNT_6ParamsE:
	.zero		1664


//--------------------- SYMBOLS --------------------------

	.type		.nv.reservedSmem.offset0,@object
	.size		.nv.reservedSmem.offset0,0x4
	.type		__assertfail,@function
